def gluon_wgmma(
    a_ptr,
    b_ptr,
    c_ptr,
    M,
    N,
    K,
    stride_am,
    stride_bk,
    stride_cm,
    BLOCK_M: gl.constexpr,
    BLOCK_N: gl.constexpr,
    BLOCK_K: gl.constexpr,
    DTYPE: gl.constexpr,
    A_LAYOUT: gl.constexpr,
    B_LAYOUT: gl.constexpr,
    C_LAYOUT: gl.constexpr,
    B_SHAPE: gl.constexpr,
    TRANS_B: gl.constexpr,
    NUM_BUFFERS: gl.constexpr,
    NUM_WARPS: gl.constexpr,
):
    a_desc = tma.make_tensor_descriptor(
        a_ptr, [M, K], [stride_am, 1], [BLOCK_M, BLOCK_K], A_LAYOUT
    )
    b_desc = tma.make_tensor_descriptor(
        b_ptr,
        [N, K] if TRANS_B else [K, N],
        [stride_bk, 1],
        B_SHAPE,
        B_LAYOUT,
    )
    c_desc = tma.make_tensor_descriptor(
        c_ptr, [M, N], [stride_cm, 1], [BLOCK_M, BLOCK_N], C_LAYOUT
    )

    a_bufs = gl.allocate_shared_memory(
        DTYPE, [NUM_BUFFERS, BLOCK_M, BLOCK_K], A_LAYOUT
    )
    b_bufs = gl.allocate_shared_memory(DTYPE, [NUM_BUFFERS] + B_SHAPE, B_LAYOUT)

    pid_m = gl.program_id(0)
    pid_n = gl.program_id(1)
    off_m = pid_m * BLOCK_M
    off_n = pid_n * BLOCK_N

    mma_layout: gl.constexpr = pick_wgmma_layout(DTYPE, BLOCK_M, BLOCK_N, NUM_WARPS)
    acc = warpgroup_mma_init(
        gl.zeros((BLOCK_M, BLOCK_N), dtype=gl.float32, layout=mma_layout)
    )

    bars = gl.allocate_shared_memory(
        gl.int64, [NUM_BUFFERS, 1], mbarrier.MBarrierLayout()
    )
    for i in gl.static_range(NUM_BUFFERS):
        mbarrier.init(bars.index(i), count=1)
    idx = 0
    phase = 0

    for k in range(0, K, BLOCK_K):
        a = a_bufs.index(idx)
        b = b_bufs.index(idx)
        bar = bars.index(idx)
        mbarrier.expect(bar, a_desc.block_type.nbytes + b_desc.block_type.nbytes)
        tma.async_copy_global_to_shared(a_desc, [off_m, k], bar, a)
        tma.async_copy_global_to_shared(
            b_desc, [off_n, k] if TRANS_B else [k, off_n], bar, b
        )
        mbarrier.wait(bar, phase=phase)

        if TRANS_B:
            b = b.permute((1, 0))
        acc = warpgroup_mma_wait(num_outstanding=0, deps=(acc,))
        acc = warpgroup_mma(a, b, acc, is_async=True)

        idx += 1
        if idx == NUM_BUFFERS:
            idx = 0
            phase ^= 1

    acc = warpgroup_mma_wait(num_outstanding=0, deps=(acc,))
    for i in gl.static_range(NUM_BUFFERS):
        mbarrier.invalidate(bars.index(i))

    c_smem = gl.allocate_shared_memory(DTYPE, [BLOCK_M, BLOCK_N], C_LAYOUT)
    c_smem.store(acc.to(DTYPE))
    fence_async_shared()
    tma.async_copy_shared_to_global(c_desc, [off_m, off_n], c_smem)
    tma.store_wait(pendings=0)

# config = {"BLOCK_K": 32, "BLOCK_M": 64, "BLOCK_N": 256, "arch": "sm_90", "dtype": "fp16", "num_buffers": 4, "num_warps": 4, "trans_b": 0}
# arch = sm_90


// ===== COMPILED SASS (sm_90a) =====

	.target	sm_90a

	.elftype	@"ET_EXEC"


//--------------------- .note.nv.tkinfo           --------------------------
	.section	.note.nv.tkinfo,"",@"SHT_NOTE"
	.sectionflags	@"SHF_NOTE_NV_TKINFO"
	.tkinfo
        /*0018*/ 	.word	0x00000002
        /*0030*/ 	.string	""
        /*0030*/ 	.string	"ptxas"
        /*0030*/ 	.string	"Cuda compilation tools, release 13.0, V13.0.88"
        /*0030*/ 	.string	"Build cuda_13.0.r13.0/compiler.36424714_0"
        /*0030*/ 	.string	"-v  -suppress-debug-info  -lineinfo  -arch sm_90a "



//--------------------- .note.nv.cuinfo           --------------------------
	.section	.note.nv.cuinfo,"",@"SHT_NOTE"
	.sectionflags	@"SHF_NOTE_NV_CUINFO"
        /*0018*/ 	.short	0x0002
        /*001a*/ 	.short	0x005a
        /*001c*/ 	.short	0x0082
	.zero		2


//--------------------- .nv.info                  --------------------------
	.section	.nv.info,"",@"SHT_CUDA_INFO"
	.align	4


	//----- nvinfo : EIATTR_REGCOUNT
	.align		4
        /*0000*/ 	.byte	0x04, 0x2f
        /*0002*/ 	.short	(.L_1 - .L_0)
	.align		4
.L_0:
        /*0004*/ 	.word	index@(gluon_wgmma)
        /*0008*/ 	.word	0x0000009a


	//----- nvinfo : EIATTR_FRAME_SIZE
	.align		4
.L_1:
        /*000c*/ 	.byte	0x04, 0x11
        /*000e*/ 	.short	(.L_3 - .L_2)
	.align		4
.L_2:
        /*0010*/ 	.word	index@(gluon_wgmma)
        /*0014*/ 	.word	0x00000000


	//----- nvinfo : EIATTR_MIN_STACK_SIZE
	.align		4
.L_3:
        /*0018*/ 	.byte	0x04, 0x12
        /*001a*/ 	.short	(.L_5 - .L_4)
	.align		4
.L_4:
        /*001c*/ 	.word	index@(gluon_wgmma)
        /*0020*/ 	.word	0x00000000
.L_5:


//--------------------- .nv.compat                --------------------------
	.section	.nv.compat,"",@"SHT_CUDA_COMPAT_INFO"
	.align	4
        /*0000*/ 	.byte	0x02, 0x09, 0x01, 0x00, 0x02, 0x02, 0x04, 0x00, 0x02, 0x05, 0x05, 0x00, 0x03, 0x07, 0x01, 0x01
        /*0010*/ 	.byte	0x02, 0x03, 0x03, 0x00, 0x02, 0x06, 0x01, 0x00, 0x04, 0x0b, 0x08, 0x00, 0x00, 0x00, 0x00, 0x00
        /*0020*/ 	.byte	0x00, 0x00, 0x00, 0x00


//--------------------- .nv.info.gluon_wgmma      --------------------------
	.section	.nv.info.gluon_wgmma,"",@"SHT_CUDA_INFO"
	.sectionflags	@""
	.align	4


	//----- nvinfo : EIATTR_CUDA_API_VERSION
	.align		4
        /*0000*/ 	.byte	0x04, 0x37
        /*0002*/ 	.short	(.L_7 - .L_6)
.L_6:
        /*0004*/ 	.word	0x00000082


	//----- nvinfo : EIATTR_KPARAM_INFO
	.align		4
.L_7:
        /*0008*/ 	.byte	0x04, 0x17
        /*000a*/ 	.short	(.L_9 - .L_8)
.L_8:
        /*000c*/ 	.word	0x00000000
        /*0010*/ 	.short	0x000a
        /*0012*/ 	.short	0x0048
        /*0014*/ 	.byte	0x00, 0xf4, 0x21, 0x00


	//----- nvinfo : EIATTR_KPARAM_INFO
	.align		4
.L_9:
        /*0018*/ 	.byte	0x04, 0x17
        /*001a*/ 	.short	(.L_11 - .L_10)
.L_10:
        /*001c*/ 	.word	0x00000000
        /*0020*/ 	.short	0x0009
        /*0022*/ 	.short	0x0040
        /*0024*/ 	.byte	0x00, 0xf4, 0x21, 0x00


	//----- nvinfo : EIATTR_KPARAM_INFO
	.align		4
.L_11:
        /*0028*/ 	.byte	0x04, 0x17
        /*002a*/ 	.short	(.L_13 - .L_12)
.L_12:
        /*002c*/ 	.word	0x00000000
        /*0030*/ 	.short	0x0008
        /*0032*/ 	.short	0x0038
        /*0034*/ 	.byte	0x00, 0xf0, 0x21, 0x00


	//----- nvinfo : EIATTR_KPARAM_INFO
	.align		4
.L_13:
        /*0038*/ 	.byte	0x04, 0x17
        /*003a*/ 	.short	(.L_15 - .L_14)
.L_14:
        /*003c*/ 	.word	0x00000000
        /*0040*/ 	.short	0x0007
        /*0042*/ 	.short	0x0030
        /*0044*/ 	.byte	0x00, 0xf0, 0x21, 0x00


	//----- nvinfo : EIATTR_KPARAM_INFO
	.align		4
.L_15:
        /*0048*/ 	.byte	0x04, 0x17
        /*004a*/ 	.short	(.L_17 - .L_16)
.L_16:
        /*004c*/ 	.word	0x00000000
        /*0050*/ 	.short	0x0006
        /*0052*/ 	.short	0x0028
        /*0054*/ 	.byte	0x00, 0xf0, 0x21, 0x00


	//----- nvinfo : EIATTR_KPARAM_INFO
	.align		4
.L_17:
        /*0058*/ 	.byte	0x04, 0x17
        /*005a*/ 	.short	(.L_19 - .L_18)
.L_18:
        /*005c*/ 	.word	0x00000000
        /*0060*/ 	.short	0x0005
        /*0062*/ 	.short	0x0020
        /*0064*/ 	.byte	0x00, 0xf0, 0x11, 0x00


	//----- nvinfo : EIATTR_KPARAM_INFO
	.align		4
.L_19:
        /*0068*/ 	.byte	0x04, 0x17
        /*006a*/ 	.short	(.L_21 - .L_20)
.L_20:
        /*006c*/ 	.word	0x00000000
        /*0070*/ 	.short	0x0004
        /*0072*/ 	.short	0x001c
        /*0074*/ 	.byte	0x00, 0xf0, 0x11, 0x00


	//----- nvinfo : EIATTR_KPARAM_INFO
	.align		4
.L_21:
        /*0078*/ 	.byte	0x04, 0x17
        /*007a*/ 	.short	(.L_23 - .L_22)
.L_22:
        /*007c*/ 	.word	0x00000000
        /*0080*/ 	.short	0x0003
        /*0082*/ 	.short	0x0018
        /*0084*/ 	.byte	0x00, 0xf0, 0x11, 0x00


	//----- nvinfo : EIATTR_KPARAM_INFO
	.align		4
.L_23:
        /*0088*/ 	.byte	0x04, 0x17
        /*008a*/ 	.short	(.L_25 - .L_24)
.L_24:
        /*008c*/ 	.word	0x00000000
        /*0090*/ 	.short	0x0002
        /*0092*/ 	.short	0x0010
        /*0094*/ 	.byte	0x00, 0xf4, 0x21, 0x00


	//----- nvinfo : EIATTR_KPARAM_INFO
	.align		4
.L_25:
        /*0098*/ 	.byte	0x04, 0x17
        /*009a*/ 	.short	(.L_27 - .L_26)
.L_26:
        /*009c*/ 	.word	0x00000000
        /*00a0*/ 	.short	0x0001
        /*00a2*/ 	.short	0x0008
        /*00a4*/ 	.byte	0x00, 0xf4, 0x21, 0x00


	//----- nvinfo : EIATTR_KPARAM_INFO
	.align		4
.L_27:
        /*00a8*/ 	.byte	0x04, 0x17
        /*00aa*/ 	.short	(.L_29 - .L_28)
.L_28:
        /*00ac*/ 	.word	0x00000000
        /*00b0*/ 	.short	0x0000
        /*00b2*/ 	.short	0x0000
        /*00b4*/ 	.byte	0x00, 0xf4, 0x21, 0x00


	//----- nvinfo : EIATTR_SPARSE_MMA_MASK
	.align		4
.L_29:
        /*00b8*/ 	.byte	0x03, 0x50
        /*00ba*/ 	.short	0x0000


	//----- nvinfo : EIATTR_MAXREG_COUNT
	.align		4
        /*00bc*/ 	.byte	0x03, 0x1b
        /*00be*/ 	.short	0x00ff


	//----- nvinfo : EIATTR_NUM_BARRIERS
	.align		4
        /*00c0*/ 	.byte	0x02, 0x4c
        /*00c2*/ 	.byte	0x01
	.zero		1


	//----- nvinfo : EIATTR_MERCURY_ISA_VERSION
	.align		4
        /*00c4*/ 	.byte	0x03, 0x5f
        /*00c6*/ 	.short	0x0101


	//----- nvinfo : EIATTR_INT_WARP_WIDE_INSTR_OFFSETS
	.align		4
        /*00c8*/ 	.byte	0x04, 0x31
        /*00ca*/ 	.short	(.L_31 - .L_30)


	//   ....[0]....
.L_30:
        /*00cc*/ 	.word	0x00001300


	//   ....[1]....
        /*00d0*/ 	.word	0x00001320


	//   ....[2]....
        /*00d4*/ 	.word	0x00001330


	//   ....[3]....
        /*00d8*/ 	.word	0x00001340


	//   ....[4]....
        /*00dc*/ 	.word	0x00001450


	//   ....[5]....
        /*00e0*/ 	.word	0x00001d80


	//   ....[6]....
        /*00e4*/ 	.word	0x00001d90


	//----- nvinfo : EIATTR_COOP_GROUP_MASK_REGIDS
	.align		4
.L_31:
        /*00e8*/ 	.byte	0x04, 0x29
        /*00ea*/ 	.short	(.L_33 - .L_32)


	//   ....[0]....
.L_32:
        /*00ec*/ 	.word	0xffffffff


	//   ....[1]....
        /*00f0*/ 	.word	0xffffffff


	//   ....[2]....
        /*00f4*/ 	.word	0xffffffff


	//----- nvinfo : EIATTR_COOP_GROUP_INSTR_OFFSETS
	.align		4
.L_33:
        /*00f8*/ 	.byte	0x04, 0x28
        /*00fa*/ 	.short	(.L_35 - .L_34)


	//   ....[0]....
.L_34:
        /*00fc*/ 	.word	0x00000150


	//   ....[1]....
        /*0100*/ 	.word	0x00000720


	//   ....[2]....
        /*0104*/ 	.word	0x00000cd0


	//----- nvinfo : EIATTR_MBARRIER_INSTR_OFFSETS
	.align		4
.L_35:
        /*0108*/ 	.byte	0x04, 0x39
        /*010a*/ 	.short	(.L_37 - .L_36)


	//   ....[0]....
.L_36:
        /*010c*/ 	.word	0x000014b0
        /*0110*/ 	.word	0x000000ff
        /*0114*/ 	.word	0x00014000
        /*0118*/ 	.short	0x0100
        /*011a*/ 	.byte	0x05
	.zero		1


	//   ....[1]....
        /*011c*/ 	.word	0x00001640
        /*0120*/ 	.word	0x000000ff
        /*0124*/ 	.word	0x00014008
        /*0128*/ 	.short	0x0100
        /*012a*/ 	.byte	0x05
	.zero		1


	//   ....[2]....
        /*012c*/ 	.word	0x000017d0
        /*0130*/ 	.word	0x000000ff
        /*0134*/ 	.word	0x00014010
        /*0138*/ 	.short	0x0100
        /*013a*/ 	.byte	0x05
	.zero		1


	//   ....[3]....
        /*013c*/ 	.word	0x00001870
        /*0140*/ 	.word	0x000000ff
        /*0144*/ 	.word	0x00014018
        /*0148*/ 	.short	0x0100
        /*014a*/ 	.byte	0x05
	.zero		1


	//   ....[4]....
        /*014c*/ 	.word	0x00001ed0
        /*0150*/ 	.word	0x000000ff
        /*0154*/ 	.word	0x00014000
        /*0158*/ 	.short	0x010a
        /*015a*/ 	.byte	0x1f
	.zero		1


	//   ....[5]....
        /*015c*/ 	.word	0x000021b0
        /*0160*/ 	.word	0x000000ff
        /*0164*/ 	.word	0x00014000
        /*0168*/ 	.short	0x0108
        /*016a*/ 	.byte	0x05
	.zero		1


	//   ....[6]....
        /*016c*/ 	.word	0x000022b0
        /*0170*/ 	.word	0x000000ff
        /*0174*/ 	.word	0x00014008
        /*0178*/ 	.short	0x0108
        /*017a*/ 	.byte	0x05
	.zero		1


	//   ....[7]....
        /*017c*/ 	.word	0x000023a0
        /*0180*/ 	.word	0x000000ff
        /*0184*/ 	.word	0x00014010
        /*0188*/ 	.short	0x0108
        /*018a*/ 	.byte	0x05
	.zero		1


	//   ....[8]....
        /*018c*/ 	.word	0x00002490
        /*0190*/ 	.word	0x000000ff
        /*0194*/ 	.word	0x00014018
        /*0198*/ 	.short	0x0108
        /*019a*/ 	.byte	0x05
	.zero		1


	//   ....[9]....
        /*019c*/ 	.word	0x000027a0
        /*01a0*/ 	.word	0x000000ff
        /*01a4*/ 	.word	0x00014000
        /*01a8*/ 	.short	0x010a
        /*01aa*/ 	.byte	0x1f
	.zero		1


	//----- nvinfo : EIATTR_NUM_MBARRIERS
	.align		4
.L_37:
        /*01ac*/ 	.byte	0x03, 0x38
        /*01ae*/ 	.short	0x0004


	//----- nvinfo : EIATTR_EXIT_INSTR_OFFSETS
	.align		4
        /*01b0*/ 	.byte	0x04, 0x1c
        /*01b2*/ 	.short	(.L_39 - .L_38)


	//   ....[0]....
.L_38:
        /*01b4*/ 	.word	0x00002790


	//----- nvinfo : EIATTR_REQNTID
	.align		4
.L_39:
        /*01b8*/ 	.byte	0x04, 0x10
        /*01ba*/ 	.short	(.L_41 - .L_40)
.L_40:
        /*01bc*/ 	.word	0x00000080
        /*01c0*/ 	.word	0x00000001
        /*01c4*/ 	.word	0x00000001


	//----- nvinfo : EIATTR_CRS_STACK_SIZE
	.align		4
.L_41:
        /*01c8*/ 	.byte	0x04, 0x1e
        /*01ca*/ 	.short	(.L_43 - .L_42)
.L_42:
        /*01cc*/ 	.word	0x00000000


	//----- nvinfo : EIATTR_CBANK_PARAM_SIZE
	.align		4
.L_43:
        /*01d0*/ 	.byte	0x03, 0x19
        /*01d2*/ 	.short	0x0050


	//----- nvinfo : EIATTR_PARAM_CBANK
	.align		4
        /*01d4*/ 	.byte	0x04, 0x0a
        /*01d6*/ 	.short	(.L_45 - .L_44)
	.align		4
.L_44:
        /*01d8*/ 	.word	index@(.nv.constant0.gluon_wgmma)
        /*01dc*/ 	.short	0x0210
        /*01de*/ 	.short	0x0050


	//----- nvinfo : EIATTR_SW_WAR
	.align		4
.L_45:
        /*01e0*/ 	.byte	0x04, 0x36
        /*01e2*/ 	.short	(.L_47 - .L_46)
.L_46:
        /*01e4*/ 	.word	0x00000008
.L_47:


//--------------------- .nv.callgraph             --------------------------
	.section	.nv.callgraph,"",@"SHT_CUDA_CALLGRAPH"
	.align	4
	.sectionentsize	8
	.align		4
        /*0000*/ 	.word	0x00000000
	.align		4
        /*0004*/ 	.word	0xffffffff
	.align		4
        /*0008*/ 	.word	0x00000000
	.align		4
        /*000c*/ 	.word	0xfffffffe
	.align		4
        /*0010*/ 	.word	0x00000000
	.align		4
        /*0014*/ 	.word	0xfffffffd
	.align		4
        /*0018*/ 	.word	0x00000000
	.align		4
        /*001c*/ 	.word	0xfffffffc


//--------------------- .text.gluon_wgmma         --------------------------
	.section	.text.gluon_wgmma,"ax",@progbits
	.align	128
        .global         gluon_wgmma
        .type           gluon_wgmma,@function
        .size           gluon_wgmma,(.L_x_52 - gluon_wgmma)
        .other          gluon_wgmma,@"STO_CUDA_ENTRY STV_DEFAULT"
gluon_wgmma:
.text.gluon_wgmma:
[----:B------:R-:W-:Y:S01]  /*0000*/  LDC R1, c[0x0][0x28] ;  /* 0x00000a00ff017b82 */ /* 0x000fe20000000800 */
[----:B------:R-:W1:Y:S07]  /*0010*/  S2R R0, SR_TID.X ;  /* 0x0000000000007919 */ /* 0x000e6e0000002100 */
[----:B------:R-:W2:Y:S01]  /*0020*/  S2UR UR4, SR_CgaCtaId ;  /* 0x00000000000479c3 */ /* 0x000ea20000008800 */
[----:B------:R-:W-:Y:S01]  /*0030*/  UMOV UR5, 0x400 ;  /* 0x0000040000057882 */ /* 0x000fe20000000000 */
[----:B------:R-:W-:Y:S01]  /*0040*/  ULDC UR7, c[0x0][0xc] ;  /* 0x0000030000077ab9 */ /* 0x000fe20000000800 */
[----:B------:R-:W-:Y:S01]  /*0050*/  ULDC.64 UR24, c[0x0][0x250] ;  /* 0x0000940000187ab9 */ /* 0x000fe20000000a00 */
[----:B------:R-:W-:Y:S04]  /*0060*/  BSSY B0, `(.L_x_0) ;  /* 0x000001e000007945 */ /* 0x000fe80003800000 */
[----:B------:R-:W3:Y:S08]  /*0070*/  LDC R4, c[0x0][0x228] ;  /* 0x00008a00ff047b82 */ /* 0x000ef00000000800 */
[----:B------:R-:W4:Y:S08]  /*0080*/  LDC R14, c[0x0][0x230] ;  /* 0x00008c00ff0e7b82 */ /* 0x000f300000000800 */
[----:B------:R-:W-:Y:S01]  /*0090*/  S2UR UR29, SR_CTAID.Y ;  /* 0x00000000001d79c3 */ /* 0x000fe20000002600 */
[----:B--2---:R-:W-:-:S03]  /*00a0*/  ULEA UR5, UR4, UR5, 0x18 ;  /* 0x0000000504057291 */ /* 0x004fc6000f8ec03f */
[----:B------:R-:W-:Y:S01]  /*00b0*/  ULDC UR4, c[0x0][0x10] ;  /* 0x0000040000047ab9 */ /* 0x000fe20000000800 */
[----:B-1----:R-:W-:-:S03]  /*00c0*/  LOP3.LUT R6, R0, 0x7f, RZ, 0xc0, !PT ;  /* 0x0000007f00067812 */ /* 0x002fc600078ec0ff */
[----:B------:R-:W1:Y:S01]  /*00d0*/  S2UR UR6, SR_CTAID.Z ;  /* 0x00000000000679c3 */ /* 0x000e620000002700 */
[----:B---3--:R-:W-:Y:S01]  /*00e0*/  VIADD R4, R4, 0xffffffff ;  /* 0xffffffff04047836 */ /* 0x008fe20000000000 */
[C---:B------:R-:W-:Y:S02]  /*00f0*/  ISETP.GE.U32.AND P0, PT, R6.reuse, 0x20, PT ;  /* 0x000000200600780c */ /* 0x040fe40003f06070 */
[C---:B------:R-:W-:Y:S02]  /*0100*/  ISETP.NE.U32.AND P1, PT, R6.reuse, RZ, PT ;  /* 0x000000ff0600720c */ /* 0x040fe40003f25070 */
[----:B------:R-:W-:Y:S02]  /*0110*/  LEA R12, R6, UR5, 0x2 ;  /* 0x00000005060c7c11 */ /* 0x000fe4000f8e10ff */
[----:B------:R-:W2:Y:S01]  /*0120*/  S2UR UR30, SR_CTAID.X ;  /* 0x00000000001e79c3 */ /* 0x000ea20000002500 */
[----:B----4-:R-:W-:-:S06]  /*0130*/  VIADD R13, R14, 0xffffffff ;  /* 0xffffffff0e0d7836 */ /* 0x010fcc0000000000 */
[----:B------:R3:W-:Y:S01]  /*0140*/  @!P0 STS [R12], RZ ;  /* 0x000000ff0c008388 */ /* 0x0007e20000000800 */
[----:B------:R-:W-:-:S03]  /*0150*/  NOP ;  /* 0x0000000000007918 */ /* 0x000fc60000000000 */
[----:B------:R3:W-:Y:S01]  /*0160*/  @!P1 STS [UR5+0x24], R4 ;  /* 0x00002404ff009988 */ /* 0x0007e20008000805 */
[----:B-1----:R-:W-:-:S03]  /*0170*/  UIMAD UR4, UR6, UR4, UR29 ;  /* 0x00000004060472a4 */ /* 0x002fc6000f8e021d */
[----:B------:R3:W-:Y:S01]  /*0180*/  @!P1 STS [UR5+0x20], R13 ;  /* 0x0000200dff009988 */ /* 0x0007e20008000805 */
[----:B--2---:R-:W-:-:S04]  /*0190*/  UIMAD UR4, UR4, UR7, UR30 ;  /* 0x00000007040472a4 */ /* 0x004fc8000f8e021e */
[----:B------:R-:W-:-:S04]  /*01a0*/  UIMAD UR4, UR4, 0x180, URZ ;  /* 0x00000180040478a4 */ /* 0x000fc8000f8e023f */
[----:B------:R-:W-:-:S04]  /*01b0*/  UIADD3 UR20, UP0, UR4, UR24, URZ ;  /* 0x0000001804147290 */ /* 0x000fc8000ff1e03f */
[----:B------:R-:W-:Y:S01]  /*01c0*/  ULEA.HI.X.SX32 UR21, UR4, UR25, 0x1, UP0 ;  /* 0x0000001904157291 */ /* 0x000fe200080f0e3f */
[----:B---3--:R-:W-:Y:S11]  /*01d0*/  @P1 BRA `(.L_x_1) ;  /* 0x0000000000181947 */ /* 0x008ff60003800000 */
[----:B------:R-:W1:Y:S01]  /*01e0*/  LDS R2, [UR5+0x8] ;  /* 0x00000805ff027984 */ /* 0x000e620008000800 */
[----:B------:R-:W2:Y:S01]  /*01f0*/  LDC.64 R8, c[0x0][0x210] ;  /* 0x00008400ff087b82 */ /* 0x000ea20000000a00 */
[----:B------:R-:W-:Y:S02]  /*0200*/  IMAD.MOV.U32 R3, RZ, RZ, 0x70 ;  /* 0x00000070ff037424 */ /* 0x000fe400078e00ff */
[----:B--2---:R2:W-:Y:S03]  /*0210*/  STS.64 [UR5], R8 ;  /* 0x00000008ff007988 */ /* 0x0045e60008000a05 */
[----:B-1----:R-:W-:-:S05]  /*0220*/  LOP3.LUT R2, R2, 0x10, R3, 0xd8, !PT ;  /* 0x0000001002027812 */ /* 0x002fca00078ed803 */
[----:B------:R2:W-:Y:S02]  /*0230*/  STS [UR5+0x8], R2 ;  /* 0x00000802ff007988 */ /* 0x0005e40008000805 */
.L_x_1:
[----:B------:R-:W-:Y:S05]  /*0240*/  BSYNC B0 ;  /* 0x0000000000007941 */ /* 0x000fea0003800000 */
.L_x_0:
[----:B------:R-:W-:Y:S04]  /*0250*/  BSSY B0, `(.L_x_2) ;  /* 0x000000a000007945 */ /* 0x000fe80003800000 */
[----:B------:R-:W-:Y:S05]  /*0260*/  @P1 BRA `(.L_x_3) ;  /* 0x0000000000201947 */ /* 0x000fea0003800000 */
[----:B--2---:R-:W1:Y:S01]  /*0270*/  LDS R2, [UR5+0x34] ;  /* 0x00003405ff027984 */ /* 0x004e620008000800 */
[----:B------:R-:W-:Y:S02]  /*0280*/  IMAD.MOV.U32 R3, RZ, RZ, 0x1f000000 ;  /* 0x1f000000ff037424 */ /* 0x000fe400078e00ff */
[----:B------:R-:W-:Y:S01]  /*0290*/  @!P1 IMAD.MOV.U32 R5, RZ, RZ, 0x3f ;  /* 0x0000003fff059424 */ /* 0x000fe200078e00ff */
[----:B------:R-:W2:Y:S02]  /*02a0*/  @!P1 LDS R8, [UR5+0x38] ;  /* 0x00003805ff089984 */ /* 0x000ea40008000800 */
[----:B-1----:R-:W-:Y:S02]  /*02b0*/  LOP3.LUT R2, R2, 0xff000000, R3, 0xb8, !PT ;  /* 0xff00000002027812 */ /* 0x002fe400078eb803 */
[----:B--2---:R-:W-:-:S03]  /*02c0*/  @!P1 LOP3.LUT R3, R8, 0xff, R5, 0xb8, !PT ;  /* 0x000000ff08039812 */ /* 0x004fc600078eb805 */
[----:B------:R1:W-:Y:S04]  /*02d0*/  STS [UR5+0x34], R2 ;  /* 0x00003402ff007988 */ /* 0x0003e80008000805 */
[----:B------:R1:W-:Y:S02]  /*02e0*/  @!P1 STS [UR5+0x38], R3 ;  /* 0x00003803ff009988 */ /* 0x0003e40008000805 */
.L_x_3:
[----:B------:R-:W-:Y:S05]  /*02f0*/  BSYNC B0 ;  /* 0x0000000000007941 */ /* 0x000fea0003800000 */
.L_x_2:
[----:B------:R-:W-:Y:S04]  /*0300*/  BSSY B0, `(.L_x_4) ;  /* 0x000000e000007945 */ /* 0x000fe80003800000 */
[----:B------:R-:W-:Y:S05]  /*0310*/  @P1 BRA `(.L_x_5) ;  /* 0x0000000000301947 */ /* 0x000fea0003800000 */
[----:B-1----:R-:W1:Y:S01]  /*0320*/  LDS R3, [UR5+0x34] ;  /* 0x00003405ff037984 */ /* 0x002e620008000800 */
[----:B------:R-:W3:Y:S03]  /*0330*/  LDC.64 R10, c[0x0][0x238] ;  /* 0x00008e00ff0a7b82 */ /* 0x000ee60000000a00 */
[----:B--2---:R-:W2:Y:S01]  /*0340*/  LDS R2, [UR5+0x1c] ;  /* 0x00001c05ff027984 */ /* 0x004ea20008000800 */
[C---:B---3--:R-:W-:Y:S01]  /*0350*/  SHF.L.U64.HI R8, R10.reuse, 0x1, R11 ;  /* 0x000000010a087819 */ /* 0x048fe2000001020b */
[----:B------:R-:W-:-:S03]  /*0360*/  IMAD.SHL.U32 R5, R10, 0x2, RZ ;  /* 0x000000020a057824 */ /* 0x000fc600078e00ff */
[--C-:B------:R-:W-:Y:S02]  /*0370*/  SHF.R.U32.HI R7, RZ, 0x4, R8.reuse ;  /* 0x00000004ff077819 */ /* 0x100fe40000011608 */
[----:B------:R-:W-:-:S05]  /*0380*/  SHF.R.U64 R5, R5, 0x4, R8 ;  /* 0x0000000405057819 */ /* 0x000fca0000001208 */
[----:B------:R3:W-:Y:S01]  /*0390*/  STS [UR5+0xc], R5 ;  /* 0x00000c05ff007988 */ /* 0x0007e20008000805 */
[----:B-1----:R-:W-:Y:S02]  /*03a0*/  LOP3.LUT R3, R3, 0x7, RZ, 0xb8, !PT ;  /* 0x0000000703037812 */ /* 0x002fe400078eb8ff */
[----:B--2---:R-:W-:-:S03]  /*03b0*/  LOP3.LUT R2, R2, 0xf, R7, 0xb8, !PT ;  /* 0x0000000f02027812 */ /* 0x004fc600078eb807 */
[----:B------:R3:W-:Y:S04]  /*03c0*/  STS [UR5+0x34], R3 ;  /* 0x00003403ff007988 */ /* 0x0007e80008000805 */
[----:B------:R3:W-:Y:S02]  /*03d0*/  STS [UR5+0x1c], R2 ;  /* 0x00001c02ff007988 */ /* 0x0007e40008000805 */
.L_x_5:
[----:B------:R-:W-:Y:S05]  /*03e0*/  BSYNC B0 ;  /* 0x0000000000007941 */ /* 0x000fea0003800000 */
.L_x_4:
[----:B------:R-:W-:Y:S04]  /*03f0*/  BSSY B1, `(.L_x_6) ;  /* 0x000001b000017945 */ /* 0x000fe80003800000 */
[----:B------:R-:W-:Y:S01]  /*0400*/  BSSY B0, `(.L_x_7) ;  /* 0x0000016000007945 */ /* 0x000fe20003800000 */
[----:B------:R-:W-:-:S03]  /*0410*/  IMAD.MOV.U32 R7, RZ, RZ, RZ ;  /* 0x000000ffff077224 */ /* 0x000fc600078e00ff */
[----:B------:R-:W-:Y:S05]  /*0420*/  @P1 BRA `(.L_x_8) ;  /* 0x0000000000201947 */ /* 0x000fea0003800000 */
[----:B-123--:R-:W1:Y:S02]  /*0430*/  LDS R2, [UR5+0x34] ;  /* 0x00003405ff027984 */ /* 0x00ee640008000800 */
[----:B-1----:R-:W-:-:S05]  /*0440*/  LOP3.LUT R2, R2, 0x38, RZ, 0xb8, !PT ;  /* 0x0000003802027812 */ /* 0x002fca00078eb8ff */
[----:B------:R1:W-:Y:S01]  /*0450*/  STS [UR5+0x34], R2 ;  /* 0x00003402ff007988 */ /* 0x0003e20008000805 */
[----:B------:R-:W-:Y:S05]  /*0460*/  @P1 BRA `(.L_x_9) ;  /* 0x0000000000201947 */ /* 0x000fea0003800000 */
[----:B-1----:R-:W1:Y:S01]  /*0470*/  LDS R2, [UR5+0x8] ;  /* 0x00000805ff027984 */ /* 0x002e620008000800 */
[----:B------:R-:W-:-:S05]  /*0480*/  IMAD.MOV.U32 R3, RZ, RZ, 0x780 ;  /* 0x00000780ff037424 */ /* 0x000fca00078e00ff */
[----:B-1----:R-:W-:-:S05]  /*0490*/  LOP3.LUT R2, R2, 0x300, R3, 0xd8, !PT ;  /* 0x0000030002027812 */ /* 0x002fca00078ed803 */
[----:B------:R4:W-:Y:S02]  /*04a0*/  STS [UR5+0x8], R2 ;  /* 0x00000802ff007988 */ /* 0x0009e40008000805 */
.L_x_8:
[----:B------:R-:W-:Y:S05]  /*04b0*/  @P1 BRA `(.L_x_10) ;  /* 0x0000000000281947 */ /* 0x000fea0003800000 */
[----:B-1234-:R-:W1:Y:S02]  /*04c0*/  LDS R2, [UR5+0x8] ;  /* 0x00000805ff027984 */ /* 0x01ee640008000800 */
[----:B-1----:R-:W-:-:S05]  /*04d0*/  LOP3.LUT R2, R2, 0x1800, RZ, 0xb8, !PT ;  /* 0x0000180002027812 */ /* 0x002fca00078eb8ff */
[----:B------:R2:W-:Y:S02]  /*04e0*/  STS [UR5+0x8], R2 ;  /* 0x00000802ff007988 */ /* 0x0005e40008000805 */
.L_x_9:
[----:B------:R-:W-:Y:S05]  /*04f0*/  @P1 BREAK B0 ;  /* 0x0000000000001942 */ /* 0x000fea0003800000 */
[----:B------:R-:W-:Y:S05]  /*0500*/  @P1 BRA `(.L_x_11) ;  /* 0x0000000000241947 */ /* 0x000fea0003800000 */
[----:B------:R-:W3:Y:S01]  /*0510*/  LDS R3, [UR5+0x8] ;  /* 0x00000805ff037984 */ /* 0x000ee20008000800 */
[----:B-12---:R-:W-:-:S05]  /*0520*/  IMAD.MOV.U32 R2, RZ, RZ, 0x6000 ;  /* 0x00006000ff027424 */ /* 0x006fca00078e00ff */
[----:B---3--:R-:W-:-:S04]  /*0530*/  LOP3.LUT R2, R3, 0x4000, R2, 0xd8, !PT ;  /* 0x0000400003027812 */ /* 0x008fc800078ed802 */
[----:B------:R-:W-:-:S05]  /*0540*/  LOP3.LUT R2, R2, 0x400000, RZ, 0xb8, !PT ;  /* 0x0040000002027812 */ /* 0x000fca00078eb8ff */
[----:B------:R5:W-:Y:S02]  /*0550*/  STS [UR5+0x8], R2 ;  /* 0x00000802ff007988 */ /* 0x000be40008000805 */
.L_x_10:
[----:B------:R-:W-:Y:S05]  /*0560*/  BSYNC B0 ;  /* 0x0000000000007941 */ /* 0x000fea0003800000 */
.L_x_7:
[----:B-12345:R-:W1:Y:S02]  /*0570*/  @!P1 LDS R2, [UR5+0x8] ;  /* 0x00000805ff029984 */ /* 0x03ee640008000800 */
[----:B-1----:R-:W-:-:S05]  /*0580*/  @!P1 LOP3.LUT R2, R2, 0x8000, RZ, 0xb8, !PT ;  /* 0x0000800002029812 */ /* 0x002fca00078eb8ff */
[----:B------:R3:W-:Y:S02]  /*0590*/  @!P1 STS [UR5+0x8], R2 ;  /* 0x00000802ff009988 */ /* 0x0007e40008000805 */
.L_x_11:
[----:B------:R-:W-:Y:S05]  /*05a0*/  BSYNC B1 ;  /* 0x0000000000017941 */ /* 0x000fea0003800000 */
.L_x_6:
[----:B------:R-:W-:Y:S05]  /*05b0*/  WARPSYNC.ALL ;  /* 0x0000000000007948 */ /* 0x000fea0003800000 */
[----:B------:R-:W4:Y:S02]  /*05c0*/  LDC R5, c[0x0][0x22c] ;  /* 0x00008b00ff057b82 */ /* 0x000f240000000800 */
[----:B----4-:R-:W-:Y:S01]  /*05d0*/  VIADD R5, R5, 0xffffffff ;  /* 0xffffffff05057836 */ /* 0x010fe20000000000 */
[----:B------:R-:W-:Y:S06]  /*05e0*/  @P0 BRA `(.L_x_12) ;  /* 0x0000000000280947 */ /* 0x000fec0003800000 */
[----:B-123--:R-:W1:Y:S01]  /*05f0*/  S2R R2, SR_LANEID ;  /* 0x0000000000027919 */ /* 0x00ee620000000000 */
[----:B------:R-:W-:Y:S05]  /*0600*/  WARPSYNC.ALL ;  /* 0x0000000000007948 */ /* 0x000fea0003800000 */
[----:B-1----:R-:W-:-:S05]  /*0610*/  IMAD.SHL.U32 R8, R2, 0x4, RZ ;  /* 0x0000000402087824 */ /* 0x002fca00078e00ff */
[----:B------:R-:W1:Y:S01]  /*0620*/  LDS R9, [R8+UR5] ;  /* 0x0000000508097984 */ /* 0x000e620008000800 */
[----:B------:R-:W-:-:S05]  /*0630*/  IADD3 R2, P2, R8, UR20, RZ ;  /* 0x0000001408027c10 */ /* 0x000fca000ff5e0ff */
[----:B------:R-:W-:-:S05]  /*0640*/  IMAD.X R3, RZ, RZ, UR21, P2 ;  /* 0x00000015ff037e24 */ /* 0x000fca00090e06ff */
[----:B-1----:R4:W5:Y:S01]  /*0650*/  ATOMG.E.EXCH.STRONG.GPU PT, RZ, [R2], R9 ;  /* 0x0000000902ff73a8 */ /* 0x00296200041ee100 */
[----:B------:R-:W-:-:S04]  /*0660*/  DEPBAR {5,4,3,2,1,0} ;  /* 0x0000003f0000791a */ /* 0x000fc80000000000 */
[----:B------:R4:W-:Y:S01]  /*0670*/  UTMACCTL.IV [UR20] ;  /* 0x00000000140079b9 */ /* 0x0009e20008000000 */
[----:B------:R-:W-:Y:S01]  /*0680*/  NOP ;  /* 0x0000000000007918 */ /* 0x000fe20000000000 */
.L_x_12:
[----:B------:R-:W-:Y:S05]  /*0690*/  @P0 BRA `(.L_x_13) ;  /* 0x00000000000c0947 */ /* 0x000fea0003800000 */
[----:B------:R0:W-:Y:S01]  /*06a0*/  UTMACMDFLUSH ;  /* 0x00000000000079b7 */ /* 0x0001e20000000000 */
[----:B------:R-:W-:Y:S05]  /*06b0*/  @P0 BRA `(.L_x_13) ;  /* 0x0000000000040947 */ /* 0x000fea0003800000 */
[----:B------:R-:W-:-:S04]  /*06c0*/  DEPBAR.LE SB0, 0x0 ;  /* 0x000080000000791a */ /* 0x000fc80000000000 */
.L_x_13:
[----:B------:R-:W-:Y:S05]  /*06d0*/  WARPSYNC.ALL ;  /* 0x0000000000007948 */ /* 0x000fea0003800000 */
[----:B-----5:R-:W-:Y:S06]  /*06e0*/  BAR.SYNC.DEFER_BLOCKING 0x0 ;  /* 0x0000000000007b1d */ /* 0x020fec0000010000 */
[----:B------:R-:W-:Y:S02]  /*06f0*/  BSSY B1, `(.L_x_14) ;  /* 0x000000b000017945 */ /* 0x000fe40003800000 */
[----:B------:R-:W-:Y:S06]  /*0700*/  BAR.SYNC.DEFER_BLOCKING 0x0 ;  /* 0x0000000000007b1d */ /* 0x000fec0000010000 */
[----:B------:R5:W-:Y:S01]  /*0710*/  @!P0 STS [R12], RZ ;  /* 0x000000ff0c008388 */ /* 0x000be20000000800 */
[----:B------:R-:W-:Y:S01]  /*0720*/  NOP ;  /* 0x0000000000007918 */ /* 0x000fe20000000000 */
[----:B------:R-:W-:Y:S05]  /*0730*/  @P1 BRA `(.L_x_15) ;  /* 0x0000000000181947 */ /* 0x000fea0003800000 */
[----:B-1234-:R-:W1:Y:S01]  /*0740*/  LDS R2, [UR5+0x8] ;  /* 0x00000805ff027984 */ /* 0x01ee620008000800 */
[----:B------:R-:W2:Y:S01]  /*0750*/  LDC.64 R8, c[0x0][0x218] ;  /* 0x00008600ff087b82 */ /* 0x000ea20000000a00 */
[----:B------:R-:W-:Y:S02]  /*0760*/  IMAD.MOV.U32 R3, RZ, RZ, 0x70 ;  /* 0x00000070ff037424 */ /* 0x000fe400078e00ff */
[----:B--2---:R2:W-:Y:S03]  /*0770*/  STS.64 [UR5], R8 ;  /* 0x00000008ff007988 */ /* 0x0045e60008000a05 */
[----:B-1----:R-:W-:-:S05]  /*0780*/  LOP3.LUT R2, R2, 0x10, R3, 0xd8, !PT ;  /* 0x0000001002027812 */ /* 0x002fca00078ed803 */
[----:B------:R2:W-:Y:S02]  /*0790*/  STS [UR5+0x8], R2 ;  /* 0x00000802ff007988 */ /* 0x0005e40008000805 */
.L_x_15:
[----:B----4-:R-:W-:Y:S05]  /*07a0*/  BSYNC B1 ;  /* 0x0000000000017941 */ /* 0x010fea0003800000 */
.L_x_14:
[----:B------:R-:W-:Y:S04]  /*07b0*/  BSSY B1, `(.L_x_16) ;  /* 0x000000a000017945 */ /* 0x000fe80003800000 */
[----:B------:R-:W-:Y:S05]  /*07c0*/  @P1 BRA `(.L_x_17) ;  /* 0x0000000000201947 */ /* 0x000fea0003800000 */
[----:B-123--:R-:W1:Y:S01]  /*07d0*/  LDS R2, [UR5+0x34] ;  /* 0x00003405ff027984 */ /* 0x00ee620008000800 */
[----:B------:R-:W-:Y:S02]  /*07e0*/  IMAD.MOV.U32 R3, RZ, RZ, 0x3f000000 ;  /* 0x3f000000ff037424 */ /* 0x000fe400078e00ff */
[----:B------:R-:W-:Y:S01]  /*07f0*/  @!P1 IMAD.MOV.U32 R8, RZ, RZ, 0x1f ;  /* 0x0000001fff089424 */ /* 0x000fe200078e00ff */
[----:B------:R-:W2:Y:S02]  /*0800*/  @!P1 LDS R9, [UR5+0x38] ;  /* 0x00003805ff099984 */ /* 0x000ea40008000800 */
[----:B-1----:R-:W-:Y:S02]  /*0810*/  LOP3.LUT R2, R2, 0xff000000, R3, 0xb8, !PT ;  /* 0xff00000002027812 */ /* 0x002fe400078eb803 */
[----:B--2---:R-:W-:-:S03]  /*0820*/  @!P1 LOP3.LUT R3, R9, 0xff, R8, 0xb8, !PT ;  /* 0x000000ff09039812 */ /* 0x004fc600078eb808 */
[----:B------:R4:W-:Y:S04]  /*0830*/  STS [UR5+0x34], R2 ;  /* 0x00003402ff007988 */ /* 0x0009e80008000805 */
[----:B------:R4:W-:Y:S02]  /*0840*/  @!P1 STS [UR5+0x38], R3 ;  /* 0x00003803ff009988 */ /* 0x0009e40008000805 */
.L_x_17:
[----:B------:R-:W-:Y:S05]  /*0850*/  BSYNC B1 ;  /* 0x0000000000017941 */ /* 0x000fea0003800000 */
.L_x_16:
[----:B------:R-:W-:Y:S04]  /*0860*/  BSSY B1, `(.L_x_18) ;  /* 0x0000004000017945 */ /* 0x000fe80003800000 */
[----:B------:R-:W-:Y:S05]  /*0870*/  @P1 BRA `(.L_x_19) ;  /* 0x0000000000081947 */ /* 0x000fea0003800000 */
[----:B------:R1:W-:Y:S04]  /*0880*/  STS [UR5+0x24], R13 ;  /* 0x0000240dff007988 */ /* 0x0003e80008000805 */
[----:B------:R1:W-:Y:S02]  /*0890*/  STS [UR5+0x20], R5 ;  /* 0x00002005ff007988 */ /* 0x0003e40008000805 */
.L_x_19:
[----:B------:R-:W-:Y:S05]  /*08a0*/  BSYNC B1 ;  /* 0x0000000000017941 */ /* 0x000fea0003800000 */
.L_x_18:
[----:B------:R-:W-:Y:S04]  /*08b0*/  BSSY B1, `(.L_x_20) ;  /* 0x000000e000017945 */ /* 0x000fe80003800000 */
[----:B------:R-:W-:Y:S05]  /*08c0*/  @P1 BRA `(.L_x_21) ;  /* 0x0000000000301947 */ /* 0x000fea0003800000 */
[----:B----4-:R-:W4:Y:S01]  /*08d0*/  LDS R3, [UR5+0x34] ;  /* 0x00003405ff037984 */ /* 0x010f220008000800 */
[----:B--2---:R-:W2:Y:S03]  /*08e0*/  LDC.64 R8, c[0x0][0x240] ;  /* 0x00009000ff087b82 */ /* 0x004ea60000000a00 */
[----:B-1-3--:R-:W1:Y:S01]  /*08f0*/  LDS R2, [UR5+0x1c] ;  /* 0x00001c05ff027984 */ /* 0x00ae620008000800 */
[C---:B--2---:R-:W-:Y:S01]  /*0900*/  SHF.L.U64.HI R9, R8.reuse, 0x1, R9 ;  /* 0x0000000108097819 */ /* 0x044fe20000010209 */
[----:B------:R-:W-:-:S03]  /*0910*/  IMAD.SHL.U32 R8, R8, 0x2, RZ ;  /* 0x0000000208087824 */ /* 0x000fc600078e00ff */
[--C-:B------:R-:W-:Y:S02]  /*0920*/  SHF.R.U32.HI R11, RZ, 0x4, R9.reuse ;  /* 0x00000004ff0b7819 */ /* 0x100fe40000011609 */
[----:B------:R-:W-:-:S05]  /*0930*/  SHF.R.U64 R8, R8, 0x4, R9 ;  /* 0x0000000408087819 */ /* 0x000fca0000001209 */
[----:B------:R2:W-:Y:S01]  /*0940*/  STS [UR5+0xc], R8 ;  /* 0x00000c08ff007988 */ /* 0x0005e20008000805 */
[----:B----4-:R-:W-:Y:S02]  /*0950*/  LOP3.LUT R3, R3, 0x7, RZ, 0xb8, !PT ;  /* 0x0000000703037812 */ /* 0x010fe400078eb8ff */
[----:B-1----:R-:W-:-:S03]  /*0960*/  LOP3.LUT R2, R2, 0xf, R11, 0xb8, !PT ;  /* 0x0000000f02027812 */ /* 0x002fc600078eb80b */
[----:B------:R2:W-:Y:S04]  /*0970*/  STS [UR5+0x34], R3 ;  /* 0x00003403ff007988 */ /* 0x0005e80008000805 */
[----:B------:R2:W-:Y:S02]  /*0980*/  STS [UR5+0x1c], R2 ;  /* 0x00001c02ff007988 */ /* 0x0005e40008000805 */
.L_x_21:
[----:B------:R-:W-:Y:S05]  /*0990*/  BSYNC B1 ;  /* 0x0000000000017941 */ /* 0x000fea0003800000 */
.L_x_20:
[----:B------:R-:W-:Y:S04]  /*09a0*/  BSSY B2, `(.L_x_22) ;  /* 0x000001a000027945 */ /* 0x000fe80003800000 */
[----:B------:R-:W-:Y:S04]  /*09b0*/  BSSY B1, `(.L_x_23) ;  /* 0x0000015000017945 */ /* 0x000fe80003800000 */
[----:B------:R-:W-:Y:S05]  /*09c0*/  @P1 BRA `(.L_x_24) ;  /* 0x0000000000201947 */ /* 0x000fea0003800000 */
[----:B-1234-:R-:W1:Y:S02]  /*09d0*/  LDS R2, [UR5+0x34] ;  /* 0x00003405ff027984 */ /* 0x01ee640008000800 */
[----:B-1----:R-:W-:-:S05]  /*09e0*/  LOP3.LUT R2, R2, 0x38, RZ, 0xb8, !PT ;  /* 0x0000003802027812 */ /* 0x002fca00078eb8ff */
[----:B------:R1:W-:Y:S01]  /*09f0*/  STS [UR5+0x34], R2 ;  /* 0x00003402ff007988 */ /* 0x0003e20008000805 */
[----:B------:R-:W-:Y:S05]  /*0a00*/  @P1 BRA `(.L_x_25) ;  /* 0x0000000000201947 */ /* 0x000fea0003800000 */
[----:B-1----:R-:W1:Y:S01]  /*0a10*/  LDS R2, [UR5+0x8] ;  /* 0x00000805ff027984 */ /* 0x002e620008000800 */
[----:B------:R-:W-:-:S05]  /*0a20*/  IMAD.MOV.U32 R3, RZ, RZ, 0x780 ;  /* 0x00000780ff037424 */ /* 0x000fca00078e00ff */
[----:B-1----:R-:W-:-:S05]  /*0a30*/  LOP3.LUT R2, R2, 0x300, R3, 0xd8, !PT ;  /* 0x0000030002027812 */ /* 0x002fca00078ed803 */
[----:B------:R1:W-:Y:S02]  /*0a40*/  STS [UR5+0x8], R2 ;  /* 0x00000802ff007988 */ /* 0x0003e40008000805 */
.L_x_24:
[----:B------:R-:W-:Y:S05]  /*0a50*/  @P1 BRA `(.L_x_26) ;  /* 0x0000000000281947 */ /* 0x000fea0003800000 */
[----:B-1234-:R-:W1:Y:S02]  /*0a60*/  LDS R2, [UR5+0x8] ;  /* 0x00000805ff027984 */ /* 0x01ee640008000800 */
[----:B-1----:R-:W-:-:S05]  /*0a70*/  LOP3.LUT R2, R2, 0x1800, RZ, 0xb8, !PT ;  /* 0x0000180002027812 */ /* 0x002fca00078eb8ff */
[----:B------:R2:W-:Y:S02]  /*0a80*/  STS [UR5+0x8], R2 ;  /* 0x00000802ff007988 */ /* 0x0005e40008000805 */
.L_x_25:
[----:B------:R-:W-:Y:S05]  /*0a90*/  @P1 BREAK B1 ;  /* 0x0000000000011942 */ /* 0x000fea0003800000 */
[----:B------:R-:W-:Y:S05]  /*0aa0*/  @P1 BRA `(.L_x_27) ;  /* 0x0000000000241947 */ /* 0x000fea0003800000 */
[----:B-12---:R-:W1:Y:S01]  /*0ab0*/  LDS R2, [UR5+0x8] ;  /* 0x00000805ff027984 */ /* 0x006e620008000800 */
[----:B------:R-:W-:-:S05]  /*0ac0*/  IMAD.MOV.U32 R3, RZ, RZ, 0x6000 ;  /* 0x00006000ff037424 */ /* 0x000fca00078e00ff */
[----:B-1----:R-:W-:-:S04]  /*0ad0*/  LOP3.LUT R2, R2, 0x6000, R3, 0xd8, !PT ;  /* 0x0000600002027812 */ /* 0x002fc800078ed803 */
[----:B------:R-:W-:-:S05]  /*0ae0*/  LOP3.LUT R2, R2, 0x400000, RZ, 0xb8, !PT ;  /* 0x0040000002027812 */ /* 0x000fca00078eb8ff */
[----:B------:R1:W-:Y:S02]  /*0af0*/  STS [UR5+0x8], R2 ;  /* 0x00000802ff007988 */ /* 0x0003e40008000805 */
.L_x_26:
[----:B------:R-:W-:Y:S05]  /*0b00*/  BSYNC B1 ;  /* 0x0000000000017941 */ /* 0x000fea0003800000 */
.L_x_23:
[----:B-1234-:R-:W1:Y:S02]  /*0b10*/  @!P1 LDS R2, [UR5+0x8] ;  /* 0x00000805ff029984 */ /* 0x01ee640008000800 */
[----:B-1----:R-:W-:-:S05]  /*0b20*/  @!P1 LOP3.LUT R2, R2, 0x8000, RZ, 0xb8, !PT ;  /* 0x0000800002029812 */ /* 0x002fca00078eb8ff */
[----:B------:R3:W-:Y:S02]  /*0b30*/  @!P1 STS [UR5+0x8], R2 ;  /* 0x00000802ff009988 */ /* 0x0007e40008000805 */
.L_x_27:
[----:B------:R-:W-:Y:S05]  /*0b40*/  BSYNC B2 ;  /* 0x0000000000027941 */ /* 0x000fea0003800000 */
.L_x_22:
[----:B------:R-:W-:Y:S05]  /*0b50*/  WARPSYNC.ALL ;  /* 0x0000000000007948 */ /* 0x000fea0003800000 */
[----:B------:R-:W-:-:S04]  /*0b60*/  UIADD3 UR23, UR4, 0x80, URZ ;  /* 0x0000008004177890 */ /* 0x000fc8000fffe03f */
[----:B------:R-:W-:-:S04]  /*0b70*/  UIADD3 UR22, UP0, UR23, UR24, URZ ;  /* 0x0000001817167290 */ /* 0x000fc8000ff1e03f */
[----:B------:R-:W-:Y:S01]  /*0b80*/  ULEA.HI.X.SX32 UR23, UR23, UR25, 0x1, UP0 ;  /* 0x0000001917177291 */ /* 0x000fe200080f0e3f */
[----:B------:R-:W-:Y:S11]  /*0b90*/  @P0 BRA `(.L_x_28) ;  /* 0x0000000000280947 */ /* 0x000ff60003800000 */
[----:B-123--:R-:W1:Y:S01]  /*0ba0*/  S2R R2, SR_LANEID ;  /* 0x0000000000027919 */ /* 0x00ee620000000000 */
[----:B------:R-:W-:Y:S05]  /*0bb0*/  WARPSYNC.ALL ;  /* 0x0000000000007948 */ /* 0x000fea0003800000 */
[----:B-1----:R-:W-:-:S05]  /*0bc0*/  IMAD.SHL.U32 R8, R2, 0x4, RZ ;  /* 0x0000000402087824 */ /* 0x002fca00078e00ff */
[----:B------:R-:W1:Y:S01]  /*0bd0*/  LDS R9, [R8+UR5] ;  /* 0x0000000508097984 */ /* 0x000e620008000800 */
[----:B------:R-:W-:-:S05]  /*0be0*/  IADD3 R2, P2, R8, UR22, RZ ;  /* 0x0000001608027c10 */ /* 0x000fca000ff5e0ff */
[----:B------:R-:W-:-:S05]  /*0bf0*/  IMAD.X R3, RZ, RZ, UR23, P2 ;  /* 0x00000017ff037e24 */ /* 0x000fca00090e06ff */
[----:B-1----:R4:W2:Y:S01]  /*0c00*/  ATOMG.E.EXCH.STRONG.GPU PT, RZ, [R2], R9 ;  /* 0x0000000902ff73a8 */ /* 0x0028a200041ee100 */
[----:B------:R-:W-:-:S04]  /*0c10*/  DEPBAR {5,4,3,2,1,0} ;  /* 0x0000003f0000791a */ /* 0x000fc80000000000 */
[----:B------:R4:W-:Y:S01]  /*0c20*/  UTMACCTL.IV [UR22] ;  /* 0x00000000160079b9 */ /* 0x0009e20008000000 */
[----:B------:R-:W-:Y:S01]  /*0c30*/  NOP ;  /* 0x0000000000007918 */ /* 0x000fe20000000000 */
.L_x_28:
[----:B------:R-:W-:Y:S05]  /*0c40*/  @P0 BRA `(.L_x_29) ;  /* 0x00000000000c0947 */ /* 0x000fea0003800000 */
[----:B------:R0:W-:Y:S01]  /*0c50*/  UTMACMDFLUSH ;  /* 0x00000000000079b7 */ /* 0x0001e20000000000 */
[----:B------:R-:W-:Y:S05]  /*0c60*/  @P0 BRA `(.L_x_29) ;  /* 0x0000000000040947 */ /* 0x000fea0003800000 */
[----:B------:R-:W-:-:S04]  /*0c70*/  DEPBAR.LE SB0, 0x0 ;  /* 0x000080000000791a */ /* 0x000fc80000000000 */
.L_x_29:
[----:B------:R-:W-:Y:S05]  /*0c80*/  WARPSYNC.ALL ;  /* 0x0000000000007948 */ /* 0x000fea0003800000 */
[----:B--2---:R-:W-:Y:S06]  /*0c90*/  BAR.SYNC.DEFER_BLOCKING 0x0 ;  /* 0x0000000000007b1d */ /* 0x004fec0000010000 */
[----:B------:R-:W-:Y:S02]  /*0ca0*/  BSSY B2, `(.L_x_30) ;  /* 0x000000b000027945 */ /* 0x000fe40003800000 */
[----:B------:R-:W-:Y:S06]  /*0cb0*/  BAR.SYNC.DEFER_BLOCKING 0x0 ;  /* 0x0000000000007b1d */ /* 0x000fec0000010000 */
[----:B------:R2:W-:Y:S01]  /*0cc0*/  @!P0 STS [R12], RZ ;  /* 0x000000ff0c008388 */ /* 0x0005e20000000800 */
[----:B------:R-:W-:Y:S01]  /*0cd0*/  NOP ;  /* 0x0000000000007918 */ /* 0x000fe20000000000 */
[----:B------:R-:W-:Y:S05]  /*0ce0*/  @P1 BRA `(.L_x_31) ;  /* 0x0000000000181947 */ /* 0x000fea0003800000 */
[----:B-1-34-:R-:W1:Y:S01]  /*0cf0*/  LDS R2, [UR5+0x8] ;  /* 0x00000805ff027984 */ /* 0x01ae620008000800 */
[----:B------:R-:W3:Y:S01]  /*0d00*/  LDC.64 R8, c[0x0][0x220] ;  /* 0x00008800ff087b82 */ /* 0x000ee20000000a00 */
[----:B------:R-:W-:Y:S02]  /*0d10*/  IMAD.MOV.U32 R3, RZ, RZ, 0x70 ;  /* 0x00000070ff037424 */ /* 0x000fe400078e00ff */
[----:B---3--:R3:W-:Y:S03]  /*0d20*/  STS.64 [UR5], R8 ;  /* 0x00000008ff007988 */ /* 0x0087e60008000a05 */
[----:B-1----:R-:W-:-:S05]  /*0d30*/  LOP3.LUT R2, R2, 0x10, R3, 0xd8, !PT ;  /* 0x0000001002027812 */ /* 0x002fca00078ed803 */
[----:B------:R3:W-:Y:S02]  /*0d40*/  STS [UR5+0x8], R2 ;  /* 0x00000802ff007988 */ /* 0x0007e40008000805 */
.L_x_31:
[----:B----4-:R-:W-:Y:S05]  /*0d50*/  BSYNC B2 ;  /* 0x0000000000027941 */ /* 0x010fea0003800000 */
.L_x_30:
[----:B------:R-:W-:Y:S04]  /*0d60*/  BSSY B3, `(.L_x_32) ;  /* 0x0000011000037945 */ /* 0x000fe80003800000 */
[----:B------:R-:W-:Y:S04]  /*0d70*/  BSSY B2, `(.L_x_33) ;  /* 0x000000e000027945 */ /* 0x000fe80003800000 */
[----:B------:R-:W-:Y:S05]  /*0d80*/  @P1 BRA `(.L_x_34) ;  /* 0x0000000000241947 */ /* 0x000fea0003800000 */
[----:B-1-3--:R-:W1:Y:S01]  /*0d90*/  LDS R2, [UR5+0x34] ;  /* 0x00003405ff027984 */ /* 0x00ae620008000800 */
[----:B------:R-:W-:-:S05]  /*0da0*/  IMAD.MOV.U32 R3, RZ, RZ, 0x3f000000 ;  /* 0x3f000000ff037424 */ /* 0x000fca00078e00ff */
[----:B-1----:R-:W-:-:S05]  /*0db0*/  LOP3.LUT R2, R2, 0xff000000, R3, 0xb8, !PT ;  /* 0xff00000002027812 */ /* 0x002fca00078eb803 */
[----:B------:R1:W-:Y:S01]  /*0dc0*/  STS [UR5+0x34], R2 ;  /* 0x00003402ff007988 */ /* 0x0003e20008000805 */
[----:B------:R-:W-:Y:S05]  /*0dd0*/  @P1 BRA `(.L_x_35) ;  /* 0x00000000001c1947 */ /* 0x000fea0003800000 */
[----:B-1----:R-:W1:Y:S01]  /*0de0*/  LDS R2, [UR5+0x38] ;  /* 0x00003805ff027984 */ /* 0x002e620008000800 */
[----:B------:R-:W-:-:S05]  /*0df0*/  IMAD.MOV.U32 R3, RZ, RZ, 0x3f ;  /* 0x0000003fff037424 */ /* 0x000fca00078e00ff */
[----:B-1----:R-:W-:-:S05]  /*0e00*/  LOP3.LUT R2, R2, 0xff, R3, 0xb8, !PT ;  /* 0x000000ff02027812 */ /* 0x002fca00078eb803 */
[----:B------:R4:W-:Y:S02]  /*0e10*/  STS [UR5+0x38], R2 ;  /* 0x00003802ff007988 */ /* 0x0009e40008000805 */
.L_x_34:
[----:B------:R-:W-:Y:S05]  /*0e20*/  @P1 BREAK B2 ;  /* 0x0000000000021942 */ /* 0x000fea0003800000 */
[----:B------:R-:W-:Y:S05]  /*0e30*/  @P1 BRA `(.L_x_36) ;  /* 0x00000000000c1947 */ /* 0x000fea0003800000 */
[----:B------:R1:W-:Y:S02]  /*0e40*/  STS [UR5+0x20], R5 ;  /* 0x00002005ff007988 */ /* 0x0003e40008000805 */
.L_x_35:
[----:B------:R-:W-:Y:S05]  /*0e50*/  BSYNC B2 ;  /* 0x0000000000027941 */ /* 0x000fea0003800000 */
.L_x_33:
[----:B------:R1:W-:Y:S02]  /*0e60*/  @!P1 STS [UR5+0x24], R4 ;  /* 0x00002404ff009988 */ /* 0x0003e40008000805 */
.L_x_36:
[----:B------:R-:W-:Y:S05]  /*0e70*/  BSYNC B3 ;  /* 0x0000000000037941 */ /* 0x000fea0003800000 */
.L_x_32:
[----:B------:R-:W-:Y:S05]  /*0e80*/  WARPSYNC.ALL ;  /* 0x0000000000007948 */ /* 0x000fea0003800000 */
[----:B------:R-:W-:Y:S04]  /*0e90*/  BSSY B3, `(.L_x_37) ;  /* 0x000000e000037945 */ /* 0x000fe80003800000 */
[----:B------:R-:W-:Y:S05]  /*0ea0*/  @P1 BRA `(.L_x_38) ;  /* 0x0000000000301947 */ /* 0x000fea0003800000 */
[----:B------:R-:W5:Y:S01]  /*0eb0*/  LDS R3, [UR5+0x34] ;  /* 0x00003405ff037984 */ /* 0x000f620008000800 */
[----:B-1----:R-:W1:Y:S03]  /*0ec0*/  LDC.64 R4, c[0x0][0x248] ;  /* 0x00009200ff047b82 */ /* 0x002e660000000a00 */
[----:B---34-:R-:W3:Y:S01]  /*0ed0*/  LDS R2, [UR5+0x1c] ;  /* 0x00001c05ff027984 */ /* 0x018ee20008000800 */
[C---:B-1----:R-:W-:Y:S01]  /*0ee0*/  SHF.L.U64.HI R5, R4.reuse, 0x1, R5 ;  /* 0x0000000104057819 */ /* 0x042fe20000010205 */
[----:B------:R-:W-:-:S03]  /*0ef0*/  IMAD.SHL.U32 R4, R4, 0x2, RZ ;  /* 0x0000000204047824 */ /* 0x000fc600078e00ff */
[--C-:B------:R-:W-:Y:S02]  /*0f00*/  SHF.R.U32.HI R9, RZ, 0x4, R5.reuse ;  /* 0x00000004ff097819 */ /* 0x100fe40000011605 */
[----:B------:R-:W-:-:S05]  /*0f10*/  SHF.R.U64 R4, R4, 0x4, R5 ;  /* 0x0000000404047819 */ /* 0x000fca0000001205 */
[----:B------:R1:W-:Y:S01]  /*0f20*/  STS [UR5+0xc], R4 ;  /* 0x00000c04ff007988 */ /* 0x0003e20008000805 */
[----:B-----5:R-:W-:Y:S02]  /*0f30*/  LOP3.LUT R3, R3, 0x7, RZ, 0xb8, !PT ;  /* 0x0000000703037812 */ /* 0x020fe400078eb8ff */
[----:B---3--:R-:W-:-:S03]  /*0f40*/  LOP3.LUT R2, R2, 0xf, R9, 0xb8, !PT ;  /* 0x0000000f02027812 */ /* 0x008fc600078eb809 */
[----:B------:R1:W-:Y:S04]  /*0f50*/  STS [UR5+0x34], R3 ;  /* 0x00003403ff007988 */ /* 0x0003e80008000805 */
[----:B------:R1:W-:Y:S02]  /*0f60*/  STS [UR5+0x1c], R2 ;  /* 0x00001c02ff007988 */ /* 0x0003e40008000805 */
.L_x_38:
[----:B------:R-:W-:Y:S05]  /*0f70*/  BSYNC B3 ;  /* 0x0000000000037941 */ /* 0x000fea0003800000 */
.L_x_37:
[----:B------:R-:W-:Y:S04]  /*0f80*/  BSSY B3, `(.L_x_39) ;  /* 0x000001a000037945 */ /* 0x000fe80003800000 */
[----:B------:R-:W-:Y:S04]  /*0f90*/  BSSY B4, `(.L_x_40) ;  /* 0x0000015000047945 */ /* 0x000fe80003800000 */
[----:B------:R-:W-:Y:S05]  /*0fa0*/  @P1 BRA `(.L_x_41) ;  /* 0x0000000000201947 */ /* 0x000fea0003800000 */
[----:B-1-34-:R-:W1:Y:S02]  /*0fb0*/  LDS R2, [UR5+0x34] ;  /* 0x00003405ff027984 */ /* 0x01ae640008000800 */
[----:B-1----:R-:W-:-:S05]  /*0fc0*/  LOP3.LUT R2, R2, 0x38, RZ, 0xb8, !PT ;  /* 0x0000003802027812 */ /* 0x002fca00078eb8ff */
[----:B------:R1:W-:Y:S01]  /*0fd0*/  STS [UR5+0x34], R2 ;  /* 0x00003402ff007988 */ /* 0x0003e20008000805 */
[----:B------:R-:W-:Y:S05]  /*0fe0*/  @P1 BRA `(.L_x_42) ;  /* 0x0000000000201947 */ /* 0x000fea0003800000 */
[----:B-1----:R-:W1:Y:S01]  /*0ff0*/  LDS R2, [UR5+0x8] ;  /* 0x00000805ff027984 */ /* 0x002e620008000800 */
[----:B------:R-:W-:-:S05]  /*1000*/  IMAD.MOV.U32 R3, RZ, RZ, 0x780 ;  /* 0x00000780ff037424 */ /* 0x000fca00078e00ff */
[----:B-1----:R-:W-:-:S05]  /*1010*/  LOP3.LUT R2, R2, 0x300, R3, 0xd8, !PT ;  /* 0x0000030002027812 */ /* 0x002fca00078ed803 */
[----:B------:R1:W-:Y:S02]  /*1020*/  STS [UR5+0x8], R2 ;  /* 0x00000802ff007988 */ /* 0x0003e40008000805 */
.L_x_41:
[----:B------:R-:W-:Y:S05]  /*1030*/  @P1 BRA `(.L_x_43) ;  /* 0x0000000000281947 */ /* 0x000fea0003800000 */
[----:B-1-34-:R-:W1:Y:S02]  /*1040*/  LDS R2, [UR5+0x8] ;  /* 0x00000805ff027984 */ /* 0x01ae640008000800 */
[----:B-1----:R-:W-:-:S05]  /*1050*/  LOP3.LUT R2, R2, 0x1800, RZ, 0xb8, !PT ;  /* 0x0000180002027812 */ /* 0x002fca00078eb8ff */
[----:B------:R3:W-:Y:S02]  /*1060*/  STS [UR5+0x8], R2 ;  /* 0x00000802ff007988 */ /* 0x0007e40008000805 */
.L_x_42:
[----:B------:R-:W-:Y:S05]  /*1070*/  @P1 BREAK B4 ;  /* 0x0000000000041942 */ /* 0x000fea0003800000 */
[----:B------:R-:W-:Y:S05]  /*1080*/  @P1 BRA `(.L_x_44) ;  /* 0x0000000000241947 */ /* 0x000fea0003800000 */
[----:B-1-3--:R-:W1:Y:S01]  /*1090*/  LDS R2, [UR5+0x8] ;  /* 0x00000805ff027984 */ /* 0x00ae620008000800 */
[----:B------:R-:W-:-:S05]  /*10a0*/  IMAD.MOV.U32 R3, RZ, RZ, 0x6000 ;  /* 0x00006000ff037424 */ /* 0x000fca00078e00ff */
[----:B-1----:R-:W-:-:S04]  /*10b0*/  LOP3.LUT R2, R2, 0x6000, R3, 0xd8, !PT ;  /* 0x0000600002027812 */ /* 0x002fc800078ed803 */
[----:B------:R-:W-:-:S05]  /*10c0*/  LOP3.LUT R2, R2, 0x400000, RZ, 0xb8, !PT ;  /* 0x0040000002027812 */ /* 0x000fca00078eb8ff */
[----:B------:R1:W-:Y:S02]  /*10d0*/  STS [UR5+0x8], R2 ;  /* 0x00000802ff007988 */ /* 0x0003e40008000805 */
.L_x_43:
[----:B------:R-:W-:Y:S05]  /*10e0*/  BSYNC B4 ;  /* 0x0000000000047941 */ /* 0x000fea0003800000 */
.L_x_40:
[----:B-1-34-:R-:W1:Y:S02]  /*10f0*/  @!P1 LDS R2, [UR5+0x8] ;  /* 0x00000805ff029984 */ /* 0x01ae640008000800 */
[----:B-1----:R-:W-:-:S05]  /*1100*/  @!P1 LOP3.LUT R2, R2, 0x8000, RZ, 0xb8, !PT ;  /* 0x0000800002029812 */ /* 0x002fca00078eb8ff */
[----:B------:R4:W-:Y:S02]  /*1110*/  @!P1 STS [UR5+0x8], R2 ;  /* 0x00000802ff009988 */ /* 0x0009e40008000805 */
.L_x_44:
[----:B------:R-:W-:Y:S05]  /*1120*/  BSYNC B3 ;  /* 0x0000000000037941 */ /* 0x000fea0003800000 */
.L_x_39:
[----:B------:R-:W-:Y:S05]  /*1130*/  WARPSYNC.ALL ;  /* 0x0000000000007948 */ /* 0x000fea0003800000 */
[----:B------:R-:W-:Y:S01]  /*1140*/  UIADD3 UR4, UR4, 0x100, URZ ;  /* 0x0000010004047890 */ /* 0x000fe2000fffe03f */
[----:B------:R-:W-:Y:S01]  /*1150*/  ISETP.GE.AND P2, PT, R14, 0x1, PT ;  /* 0x000000010e00780c */ /* 0x000fe20003f46270 */
[----:B------:R-:W-:Y:S01]  /*1160*/  IMAD.MOV.U32 R24, RZ, RZ, RZ ;  /* 0x000000ffff187224 */ /* 0x000fe200078e00ff */
[----:B------:R-:W-:Y:S01]  /*1170*/  SHF.R.U32.HI R8, RZ, 0x5, R0 ;  /* 0x00000005ff087819 */ /* 0x000fe20000011600 */
[----:B------:R-:W-:-:S04]  /*1180*/  UIADD3 UR24, UP0, UR4, UR24, URZ ;  /* 0x0000001804187290 */ /* 0x000fc8000ff1e03f */
[----:B------:R-:W-:Y:S01]  /*1190*/  ULEA.HI.X.SX32 UR25, UR4, UR25, 0x1, UP0 ;  /* 0x0000001904197291 */ /* 0x000fe200080f0e3f */
[----:B------:R-:W-:Y:S11]  /*11a0*/  @P0 BRA `(.L_x_45) ;  /* 0x0000000000280947 */ /* 0x000ff60003800000 */
[----:B-1-34-:R-:W1:Y:S01]  /*11b0*/  S2R R2, SR_LANEID ;  /* 0x0000000000027919 */ /* 0x01ae620000000000 */
[----:B------:R-:W-:Y:S05]  /*11c0*/  WARPSYNC.ALL ;  /* 0x0000000000007948 */ /* 0x000fea0003800000 */
[----:B-1----:R-:W-:-:S05]  /*11d0*/  IMAD.SHL.U32 R4, R2, 0x4, RZ ;  /* 0x0000000402047824 */ /* 0x002fca00078e00ff */
[----:B------:R-:W1:Y:S01]  /*11e0*/  LDS R5, [R4+UR5] ;  /* 0x0000000504057984 */ /* 0x000e620008000800 */
[----:B------:R-:W-:-:S05]  /*11f0*/  IADD3 R2, P3, R4, UR24, RZ ;  /* 0x0000001804027c10 */ /* 0x000fca000ff7e0ff */
[----:B------:R-:W-:-:S05]  /*1200*/  IMAD.X R3, RZ, RZ, UR25, P3 ;  /* 0x00000019ff037e24 */ /* 0x000fca00098e06ff */
[----:B-1----:R1:W3:Y:S01]  /*1210*/  ATOMG.E.EXCH.STRONG.GPU PT, RZ, [R2], R5 ;  /* 0x0000000502ff73a8 */ /* 0x0022e200041ee100 */
[----:B------:R-:W-:-:S04]  /*1220*/  DEPBAR {5,4,3,2,1,0} ;  /* 0x0000003f0000791a */ /* 0x000fc80000000000 */
[----:B------:R1:W-:Y:S01]  /*1230*/  UTMACCTL.IV [UR24] ;  /* 0x00000000180079b9 */ /* 0x0003e20008000000 */
[----:B------:R-:W-:Y:S01]  /*1240*/  NOP ;  /* 0x0000000000007918 */ /* 0x000fe20000000000 */
.L_x_45:
[----:B------:R-:W-:Y:S05]  /*1250*/  @P0 BRA `(.L_x_46) ;  /* 0x00000000000c0947 */ /* 0x000fea0003800000 */
[----:B------:R0:W-:Y:S01]  /*1260*/  UTMACMDFLUSH ;  /* 0x00000000000079b7 */ /* 0x0001e20000000000 */
[----:B------:R-:W-:Y:S05]  /*1270*/  @P0 BRA `(.L_x_46) ;  /* 0x0000000000040947 */ /* 0x000fea0003800000 */
[----:B------:R-:W-:-:S04]  /*1280*/  DEPBAR.LE SB0, 0x0 ;  /* 0x000080000000791a */ /* 0x000fc80000000000 */
.L_x_46:
[----:B------:R-:W-:Y:S05]  /*1290*/  WARPSYNC.ALL ;  /* 0x0000000000007948 */ /* 0x000fea0003800000 */
[----:B---3--:R-:W-:Y:S01]  /*12a0*/  BAR.SYNC.DEFER_BLOCKING 0x0 ;  /* 0x0000000000007b1d */ /* 0x008fe20000010000 */
[----:B------:R-:W-:Y:S01]  /*12b0*/  R2UR UR26, R8 ;  /* 0x00000000081a72ca */ /* 0x000fe200000e0000 */
[----:B------:R-:W-:Y:S01]  /*12c0*/  USHF.L.U32 UR27, UR29, 0x8, URZ ;  /* 0x000000081d1b7899 */ /* 0x000fe2000800063f */
[----:B------:R-:W-:Y:S01]  /*12d0*/  IMAD.MOV.U32 R25, RZ, RZ, RZ ;  /* 0x000000ffff197224 */ /* 0x000fe200078e00ff */
[----:B------:R-:W-:Y:S02]  /*12e0*/  CS2R R26, SRZ ;  /* 0x00000000001a7805 */ /* 0x000fe4000001ff00 */
[----:B------:R-:W-:Y:S01]  /*12f0*/  CS2R R28, SRZ ;  /* 0x00000000001c7805 */ /* 0x000fe2000001ff00 */
[----:B------:R-:W-:Y:S01]  /*1300*/  VOTEU.ALL UP0, P1 ;  /* 0x00000000003f7886 */ /* 0x000fe20000800000 */
[----:B------:R-:W-:Y:S01]  /*1310*/  UMOV UR6, 0x1 ;  /* 0x0000000100067882 */ /* 0x000fe20000000000 */
[----:B------:R-:W-:Y:S01]  /*1320*/  VOTEU.ALL UP1, P1 ;  /* 0x00000000003f7886 */ /* 0x000fe20000820000 */
[----:B------:R-:W-:Y:S01]  /*1330*/  VOTEU.ALL UP2, P1 ;  /* 0x00000000003f7886 */ /* 0x000fe20000840000 */
[----:B------:R-:W-:Y:S01]  /*1340*/  VOTEU.ALL UP3, P1 ;  /* 0x00000000003f7886 */ /* 0x000fe20000860000 */
[----:B------:R-:W-:-:S04]  /*1350*/  @!UP0 UIADD3 UR8, -UR6, 0x100000, URZ ;  /* 0x0010000006088890 */ /* 0x000fc8000fffe13f */
[----:B------:R-:W-:Y:S02]  /*1360*/  @!UP0 USHF.L.U32 UR9, UR8, 0xb, URZ ;  /* 0x0000000b08098899 */ /* 0x000fe4000800063f */
[----:B------:R-:W-:Y:S01]  /*1370*/  @!UP0 USHF.L.U32 UR8, UR8, 0x1, URZ ;  /* 0x0000000108088899 */ /* 0x000fe2000800063f */
[----:B------:R-:W-:Y:S01]  /*1380*/  CS2R R30, SRZ ;  /* 0x00000000001e7805 */ /* 0x000fe2000001ff00 */
        /* <DEDUP_REMOVED lines=12> */
[----:B------:R-:W-:Y:S01]  /*1450*/  VOTEU.ALL UP0, P1 ;  /* 0x00000000003f7886 */ /* 0x000fe20000800000 */
[----:B------:R-:W-:Y:S02]  /*1460*/  CS2R R38, SRZ ;  /* 0x0000000000267805 */ /* 0x000fe4000001ff00 */
[----:B------:R-:W-:Y:S02]  /*1470*/  CS2R R40, SRZ ;  /* 0x0000000000287805 */ /* 0x000fe4000001ff00 */
[----:B------:R-:W-:Y:S02]  /*1480*/  CS2R R42, SRZ ;  /* 0x00000000002a7805 */ /* 0x000fe4000001ff00 */
[----:B------:R-:W-:Y:S01]  /*1490*/  CS2R R44, SRZ ;  /* 0x00000000002c7805 */ /* 0x000fe2000001ff00 */
[----:B------:R-:W3:Y:S02]  /*14a0*/  FENCE.VIEW.ASYNC.S ;  /* 0x00000000000073c6 */ /* 0x000ee40000000000 */
[----:B---3--:R-:W3:Y:S02]  /*14b0*/  @!UP0 SYNCS.EXCH.64 URZ, [UR5+0x14000], UR8 ;  /* 0x01400008053f85b2 */ /* 0x008ee40008000100 */
[----:B---3--:R-:W-:Y:S01]  /*14c0*/  BAR.SYNC.DEFER_BLOCKING 0x0 ;  /* 0x0000000000007b1d */ /* 0x008fe20000010000 */
[----:B------:R-:W-:-:S02]  /*14d0*/  CS2R R46, SRZ ;  /* 0x00000000002e7805 */ /* 0x000fc4000001ff00 */
[----:B------:R-:W-:Y:S02]  /*14e0*/  CS2R R48, SRZ ;  /* 0x0000000000307805 */ /* 0x000fe4000001ff00 */
[----:B------:R-:W-:Y:S02]  /*14f0*/  CS2R R50, SRZ ;  /* 0x0000000000327805 */ /* 0x000fe4000001ff00 */
[----:B------:R-:W-:Y:S02]  /*1500*/  CS2R R52, SRZ ;  /* 0x0000000000347805 */ /* 0x000fe4000001ff00 */
[----:B------:R-:W-:Y:S02]  /*1510*/  CS2R R54, SRZ ;  /* 0x0000000000367805 */ /* 0x000fe4000001ff00 */
[----:B------:R-:W-:Y:S02]  /*1520*/  CS2R R56, SRZ ;  /* 0x0000000000387805 */ /* 0x000fe4000001ff00 */
        /* <DEDUP_REMOVED lines=16> */
[----:B------:R-:W-:Y:S01]  /*1630*/  CS2R R90, SRZ ;  /* 0x00000000005a7805 */ /* 0x000fe2000001ff00 */
[----:B------:R3:W4:Y:S02]  /*1640*/  @!UP1 SYNCS.EXCH.64 URZ, [UR5+0x14008], UR10 ;  /* 0x0140080a053f95b2 */ /* 0x0007240008000100 */
[----:B----4-:R-:W-:Y:S01]  /*1650*/  BAR.SYNC.DEFER_BLOCKING 0x0 ;  /* 0x0000000000007b1d */ /* 0x010fe20000010000 */
        /* <DEDUP_REMOVED lines=9> */
[----:B------:R-:W-:Y:S01]  /*16f0*/  CS2R R110, SRZ ;  /* 0x00000000006e7805 */ /* 0x000fe2000001ff00 */
[----:B---3--:R-:W-:Y:S01]  /*1700*/  USHF.L.U32 UR11, UR30, 0x6, URZ ;  /* 0x000000061e0b7899 */ /* 0x008fe2000800063f */
        /* <DEDUP_REMOVED lines=12> */
[----:B------:R3:W4:Y:S02]  /*17d0*/  @!UP2 SYNCS.EXCH.64 URZ, [UR5+0x14010], UR12 ;  /* 0x0140100c053fa5b2 */ /* 0x0007240008000100 */
[----:B----4-:R-:W-:Y:S01]  /*17e0*/  BAR.SYNC.DEFER_BLOCKING 0x0 ;  /* 0x0000000000007b1d */ /* 0x010fe20000010000 */
[----:B------:R-:W-:Y:S02]  /*17f0*/  CS2R R136, SRZ ;  /* 0x0000000000887805 */ /* 0x000fe4000001ff00 */
[----:B------:R-:W-:-:S02]  /*1800*/  CS2R R138, SRZ ;  /* 0x00000000008a7805 */ /* 0x000fc4000001ff00 */
[----:B------:R-:W-:Y:S02]  /*1810*/  CS2R R140, SRZ ;  /* 0x00000000008c7805 */ /* 0x000fe4000001ff00 */
[----:B------:R-:W-:Y:S02]  /*1820*/  CS2R R142, SRZ ;  /* 0x00000000008e7805 */ /* 0x000fe4000001ff00 */
[----:B------:R-:W-:Y:S02]  /*1830*/  CS2R R144, SRZ ;  /* 0x0000000000907805 */ /* 0x000fe4000001ff00 */
[----:B------:R-:W-:Y:S02]  /*1840*/  CS2R R146, SRZ ;  /* 0x0000000000927805 */ /* 0x000fe4000001ff00 */
[----:B------:R-:W-:Y:S02]  /*1850*/  CS2R R148, SRZ ;  /* 0x0000000000947805 */ /* 0x000fe4000001ff00 */
[----:B------:R-:W-:Y:S01]  /*1860*/  CS2R R150, SRZ ;  /* 0x0000000000967805 */ /* 0x000fe2000001ff00 */
[----:B------:R3:W4:Y:S01]  /*1870*/  @!UP3 SYNCS.EXCH.64 URZ, [UR5+0x14018], UR6 ;  /* 0x01401806053fb5b2 */ /* 0x0007220008000100 */
[----:B------:R-:W-:Y:S05]  /*1880*/  @!P2 BRA `(.L_x_47) ;  /* 0x0000000400f4a947 */ /* 0x000fea0003800000 */
        /* <DEDUP_REMOVED lines=64> */
[----:B------:R-:W-:Y:S01]  /*1c90*/  UMOV UR4, URZ ;  /* 0x0000003f00047c82 */ /* 0x000fe20008000000 */
[----:B------:R-:W-:-:S05]  /*1ca0*/  UMOV UR10, URZ ;  /* 0x0000003f000a7c82 */ /* 0x000fca0008000000 */
.L_x_49:
[----:B----4-:R-:W-:Y:S01]  /*1cb0*/  BAR.SYNC.DEFER_BLOCKING 0x0 ;  /* 0x0000000000007b1d */ /* 0x010fe20000010000 */
[----:B------:R-:W-:Y:S01]  /*1cc0*/  ULEA UR31, UR4, UR5, 0x3 ;  /* 0x00000005041f7291 */ /* 0x000fe2000f8e183f */
[----:B-1----:R-:W-:Y:S01]  /*1cd0*/  @!P1 IMAD.MOV.U32 R2, RZ, RZ, 0x5000 ;  /* 0x00005000ff029424 */ /* 0x002fe200078e00ff */
[----:B------:R-:W-:Y:S01]  /*1ce0*/  ELECT P0, URZ, PT ;  /* 0x00000000003f782f */ /* 0x000fe20003800000 */
[----:B------:R-:W-:-:S03]  /*1cf0*/  ULEA UR8, UR4, UR5, 0xc ;  /* 0x0000000504087291 */ /* 0x000fc6000f8e603f */
[----:B------:R-:W-:Y:S01]  /*1d00*/  ISETP.LT.U32.AND P0, PT, R6, 0x20, P0 ;  /* 0x000000200600780c */ /* 0x000fe20000701070 */
[----:B------:R-:W-:Y:S02]  /*1d10*/  UIADD3 UR9, UR31, 0x14000, URZ ;  /* 0x000140001f097890 */ /* 0x000fe4000fffe03f */
[----:B------:R-:W-:Y:S02]  /*1d20*/  UIADD3 UR8, UR8, 0x10000, URZ ;  /* 0x0001000008087890 */ /* 0x000fe4000fffe03f */
[----:B------:R-:W-:Y:S02]  /*1d30*/  ULEA UR16, UR4, UR5, 0xe ;  /* 0x0000000504107291 */ /* 0x000fe4000f8e703f */
[----:B------:R-:W-:Y:S01]  /*1d40*/  ULOP3.LUT UR14, UR26, 0x3, URZ, 0xc0, !UPT ;  /* 0x000000031a0e7892 */ /* 0x000fe2000f8ec03f */
[----:B------:R-:W-:Y:S01]  /*1d50*/  UMOV UR15, UR10 ;  /* 0x0000000a000f7c82 */ /* 0x000fe20008000000 */
[----:B---3--:R-:W-:Y:S02]  /*1d60*/  UMOV UR13, UR9 ;  /* 0x00000009000d7c82 */ /* 0x008fe40008000000 */
[----:B------:R-:W-:-:S02]  /*1d70*/  ULEA UR12, UR14, UR16, 0xc ;  /* 0x000000100e0c7291 */ /* 0x000fc4000f8e603f */
[----:B------:R-:W-:Y:S01]  /*1d80*/  VOTEU.ANY UP0, P0 ;  /* 0x00000000003f7886 */ /* 0x000fe20000000100 */
[----:B------:R-:W-:Y:S01]  /*1d90*/  VOTEU.ANY UP1, P0 ;  /* 0x00000000003f7886 */ /* 0x000fe20000020100 */
[----:B------:R-:W-:Y:S01]  /*1da0*/  ULEA UR14, UR14, UR27, 0x6 ;  /* 0x0000001b0e0e7291 */ /* 0x000fe2000f8e303f */
[----:B------:R1:W-:Y:S01]  /*1db0*/  @!P1 SYNCS.ARRIVE.TRANS64 RZ, [UR31+0x14000], R2 ;  /* 0x01400002ffff99a7 */ /* 0x0003e2000800001f */
[----:B------:R-:W-:Y:S01]  /*1dc0*/  BAR.SYNC.DEFER_BLOCKING 0x0 ;  /* 0x0000000000007b1d */ /* 0x000fe20000010000 */
[----:B------:R-:W-:Y:S02]  /*1dd0*/  USHF.R.U32.HI UR28, URZ, 0x4, UR16 ;  /* 0x000000043f1c7899 */ /* 0x000fe40008011610 */
[----:B------:R-:W-:Y:S02]  /*1de0*/  USHF.R.U32.HI UR16, URZ, 0x4, UR8 ;  /* 0x000000043f107899 */ /* 0x000fe40008011608 */
[----:B------:R-:W-:Y:S01]  /*1df0*/  USGXT.U32 UR28, UR28, 0xe ;  /* 0x0000000e1c1c789a */ /* 0x000fe20008000000 */
[----:B------:R-:W-:Y:S01]  /*1e00*/  @UP0 UMOV UR6, UR20 ;  /* 0x0000001400060c82 */ /* 0x000fe20008000000 */
[----:B------:R-:W-:Y:S01]  /*1e10*/  @UP0 UMOV UR7, UR21 ;  /* 0x0000001500070c82 */ /* 0x000fe20008000000 */
[----:B-1----:R-:W-:Y:S01]  /*1e20*/  SHF.L.U32 R2, R7, 0x1f, RZ ;  /* 0x0000001f07027819 */ /* 0x002fe200000006ff */
[----:B------:R-:W-:-:S02]  /*1e30*/  USGXT.U32 UR16, UR16, 0xe ;  /* 0x0000000e1010789a */ /* 0x000fc40008000000 */
[----:B------:R-:W-:Y:S01]  /*1e40*/  ULOP3.LUT UR18, UR28, 0x1000000, URZ, 0xfc, !UPT ;  /* 0x010000001c127892 */ /* 0x000fe2000f8efc3f */
[----:B------:R-:W-:Y:S01]  /*1e50*/  UMOV UR17, 0x80000020 ;  /* 0x8000002000117882 */ /* 0x000fe20000000000 */
[----:B------:R-:W-:Y:S01]  /*1e60*/  UMOV UR19, 0x40000040 ;  /* 0x4000004000137882 */ /* 0x000fe20000000000 */
[----:B------:R1:W-:Y:S01]  /*1e70*/  @UP1 UTMALDG.2D [UR8], [UR6] ;  /* 0x00000008060015b4 */ /* 0x0003e20008008000 */
[----:B------:R3:W-:Y:S06]  /*1e80*/  MEMBAR.ALL.CTA ;  /* 0x0000000000007992 */ /* 0x0007ec0000008000 */
[----:B---3--:R-:W3:Y:S02]  /*1e90*/  FENCE.VIEW.ASYNC.S ;  /* 0x00000000000073c6 */ /* 0x008ee40000000000 */
[----:B---3--:R-:W-:Y:S06]  /*1ea0*/  BAR.SYNC.DEFER_BLOCKING 0x0 ;  /* 0x0000000000007b1d */ /* 0x008fec0000010000 */
[----:B------:R1:W-:Y:S02]  /*1eb0*/  UTMALDG.2D [UR12], [UR22] ;  /* 0x0000000c160075b4 */ /* 0x0003e40008008000 */
[----:B------:R-:W-:Y:S06]  /*1ec0*/  BAR.SYNC.DEFER_BLOCKING 0x0 ;  /* 0x0000000000007b1d */ /* 0x000fec0000010000 */
[----:B------:R-:W3:Y:S02]  /*1ed0*/  SYNCS.PHASECHK.TRANS64.TRYWAIT P0, [UR31+0x14000], R2 ;  /* 0x01400002ff0075a7 */ /* 0x000ee4000800015f */
[----:B-1-3--:R-:W-:Y:S05]  /*1ee0*/  @!P0 BRA `(.L_x_48) ;  /* 0x00000008002c8947 */ /* 0x00afea0003800000 */
.L_x_50:
[----:B------:R-:W-:Y:S02]  /*1ef0*/  WARPGROUP.DEPBAR.LE gsb0, 0x0 ;  /* 0x00008000000079c5 */ /* 0x000fe40000010000 */
[----:B------:R-:W-:Y:S01]  /*1f00*/  WARPGROUP.ARRIVE ;  /* 0x00000000000079c5 */ /* 0x000fe20000000000 */
[----:B------:R-:W1:Y:S01]  /*1f10*/  LDC R2, c[0x0][0x230] ;  /* 0x00008c00ff027b82 */ /* 0x000e620000000800 */
[----:B------:R-:W-:Y:S01]  /*1f20*/  UIADD3 UR10, UR10, 0x20, URZ ;  /* 0x000000200a0a7890 */ /* 0x000fe2000fffe03f */
[----:B------:R-:W-:Y:S01]  /*1f30*/  UMOV UR14, 0x1000080 ;  /* 0x01000080000e7882 */ /* 0x000fe20000000000 */
[----:B------:R-:W-:Y:S02]  /*1f40*/  UMOV UR15, 0x40000040 ;  /* 0x40000040000f7882 */ /* 0x000fe40000000000 */
[----:B------:R-:W-:Y:S01]  /*1f50*/  HGMMA.64x256x16.F32 R24, gdesc[UR16].tnspB, R24 ;  /* 0x43e00000101879f0 */ /* 0x000fe20008700818 */
[----:B------:R-:W-:Y:S01]  /*1f60*/  UMOV UR6, UR28 ;  /* 0x0000001c00067c82 */ /* 0x000fe20008000000 */
[----:B------:R-:W-:Y:S01]  /*1f70*/  UMOV UR7, URZ ;  /* 0x0000003f00077c82 */ /* 0x000fe20008000000 */
[----:B------:R-:W-:-:S02]  /*1f80*/  UIADD3 UR4, UR4, 0x1, URZ ;  /* 0x0000000104047890 */ /* 0x000fc4000fffe03f */
[----:B------:R-:W-:Y:S01]  /*1f90*/  UIADD3.64 UR14, UR6, UR14, URZ ;  /* 0x0000000e060e7297 */ /* 0x000fe2000fffe03f */
[----:B------:R-:W-:Y:S01]  /*1fa0*/  UMOV UR12, 0xfffffffe ;  /* 0xfffffffe000c7882 */ /* 0x000fe20000000000 */
[----:B------:R-:W-:Y:S01]  /*1fb0*/  UMOV UR13, 0x7fffffdf ;  /* 0x7fffffdf000d7882 */ /* 0x000fe20000000000 */
[----:B------:R-:W-:Y:S01]  /*1fc0*/  UMOV UR6, UR16 ;  /* 0x0000001000067c82 */ /* 0x000fe20008000000 */
[----:B------:R-:W-:Y:S01]  /*1fd0*/  UMOV UR7, URZ ;  /* 0x0000003f00077c82 */ /* 0x000fe20008000000 */
[----:B------:R-:W-:Y:S02]  /*1fe0*/  UISETP.NE.U32.AND UP0, UPT, UR4, 0x4, UPT ;  /* 0x000000040400788c */ /* 0x000fe4000bf05070 */
[----:B------:R-:W-:Y:S02]  /*1ff0*/  UIADD3.64 UR12, UR6, -UR12, URZ ;  /* 0x8000000c060c7297 */ /* 0x000fe4000fffe03f */
[----:B------:R-:W-:Y:S02]  /*2000*/  USEL UR6, URZ, 0x1, UP0 ;  /* 0x000000013f067887 */ /* 0x000fe40008000000 */
[----:B------:R-:W-:Y:S01]  /*2010*/  USEL UR4, UR4, URZ, UP0 ;  /* 0x0000003f04047287 */ /* 0x000fe20008000000 */
[----:B-1----:R-:W-:-:S03]  /*2020*/  ISETP.LE.AND P0, PT, R2, UR10, PT ;  /* 0x0000000a02007c0c */ /* 0x002fc6000bf03270 */
[----:B------:R-:W-:-:S08]  /*2030*/  LOP3.LUT R7, R7, UR6, RZ, 0x3c, !PT ;  /* 0x0000000607077c12 */ /* 0x000fd0000f8e3cff */
[----:B------:R-:W-:Y:S02]  /*2040*/  HGMMA.64x256x16.F32 R24, gdesc[UR12].tnspB, R24, gsb0 ;  /* 0x43e000000c1879f0 */ /* 0x000fe40008000818 */
[----:B------:R-:W-:Y:S05]  /*2050*/  @!P0 BRA `(.L_x_49) ;  /* 0xfffffffc00148947 */ /* 0x000fea000383ffff */
.L_x_47:
[----:B------:R-:W-:Y:S02]  /*2060*/  WARPGROUP.DEPBAR.LE gsb0, 0x0 ;  /* 0x00008000000079c5 */ /* 0x000fe40000010000 */
[----:B----4-:R-:W-:Y:S01]  /*2070*/  BAR.SYNC.DEFER_BLOCKING 0x0 ;  /* 0x0000000000007b1d */ /* 0x010fe20000010000 */
[C---:B-1----:R-:W-:Y:S01]  /*2080*/  IMAD.SHL.U32 R2, R0.reuse, 0x80, RZ ;  /* 0x0000008000027824 */ /* 0x042fe200078e00ff */
[----:B------:R-:W-:Y:S01]  /*2090*/  F2FP.F16.F32.PACK_AB R24, R25, R24 ;  /* 0x000000181918723e */ /* 0x000fe200000000ff */
[----:B------:R-:W-:Y:S01]  /*20a0*/  IMAD.SHL.U32 R3, R0, 0x10, RZ ;  /* 0x0000001000037824 */ /* 0x000fe200078e00ff */
[----:B------:R-:W-:Y:S01]  /*20b0*/  F2FP.F16.F32.PACK_AB R25, R27, R26 ;  /* 0x0000001a1b19723e */ /* 0x000fe200000000ff */
[----:B------:R-:W-:Y:S01]  /*20c0*/  ULOP3.LUT UR26, UR26, 0x3, URZ, 0xc0, !UPT ;  /* 0x000000031a1a7892 */ /* 0x000fe2000f8ec03f */
[----:B------:R-:W-:Y:S01]  /*20d0*/  LOP3.LUT R2, R2, 0x780, RZ, 0xc0, !PT ;  /* 0x0000078002027812 */ /* 0x000fe200078ec0ff */
[----:B------:R-:W-:Y:S01]  /*20e0*/  UMOV UR10, UR11 ;  /* 0x0000000b000a7c82 */ /* 0x000fe20008000000 */
[----:B------:R-:W-:Y:S01]  /*20f0*/  F2FP.F16.F32.PACK_AB R56, R57, R56 ;  /* 0x000000383938723e */ /* 0x000fe200000000ff */
[----:B------:R-:W-:Y:S01]  /*2100*/  ULEA UR8, UR26, UR5, 0xd ;  /* 0x000000051a087291 */ /* 0x000fe2000f8e683f */
[----:B------:R-:W-:Y:S01]  /*2110*/  LOP3.LUT R3, R2, 0x70, R3, 0xf8, !PT ;  /* 0x0000007002037812 */ /* 0x000fe200078ef803 */
[----:B------:R-:W-:Y:S01]  /*2120*/  ULEA UR9, UR26, UR27, 0x6 ;  /* 0x0000001b1a097291 */ /* 0x000fe2000f8e303f */
[----:B------:R-:W-:-:S02]  /*2130*/  F2FP.F16.F32.PACK_AB R26, R29, R28 ;  /* 0x0000001c1d1a723e */ /* 0x000fc400000000ff */
[----:B------:R-:W-:Y:S02]  /*2140*/  ELECT P0, URZ, PT ;  /* 0x00000000003f782f */ /* 0x000fe40003800000 */
[----:B------:R-:W-:Y:S01]  /*2150*/  LOP3.LUT R3, R3, 0x10, R0, 0x78, !PT ;  /* 0x0000001003037812 */ /* 0x000fe200078e7800 */
[----:B------:R-:W-:Y:S01]  /*2160*/  IMAD.SHL.U32 R0, R0, 0x40, RZ ;  /* 0x0000004000007824 */ /* 0x000fe200078e00ff */
[----:B------:R-:W-:Y:S02]  /*2170*/  F2FP.F16.F32.PACK_AB R27, R31, R30 ;  /* 0x0000001e1f1b723e */ /* 0x000fe400000000ff */
[----:B------:R-:W-:Y:S02]  /*2180*/  F2FP.F16.F32.PACK_AB R57, R59, R58 ;  /* 0x0000003a3b39723e */ /* 0x000fe400000000ff */
[----:B------:R-:W-:Y:S02]  /*2190*/  LOP3.LUT R0, R3, 0x1800, R0, 0xf8, !PT ;  /* 0x0000180003007812 */ /* 0x000fe400078ef800 */
[----:B------:R-:W-:Y:S01]  /*21a0*/  F2FP.F16.F32.PACK_AB R88, R89, R88 ;  /* 0x000000585958723e */ /* 0x000fe200000000ff */
[----:B------:R-:W1:Y:S02]  /*21b0*/  @!P1 SYNCS.CCTL.IV [UR5+0x14000] ;  /* 0x01400000ff0099b1 */ /* 0x000e640008000005 */
[----:B-1----:R-:W-:Y:S01]  /*21c0*/  BAR.SYNC.DEFER_BLOCKING 0x0 ;  /* 0x0000000000007b1d */ /* 0x002fe20000010000 */
[C---:B------:R-:W-:Y:S01]  /*21d0*/  LOP3.LUT R3, R0.reuse, 0x20, RZ, 0x3c, !PT ;  /* 0x0000002000037812 */ /* 0x040fe200078e3cff */
[----:B------:R-:W-:Y:S01]  /*21e0*/  VIADD R2, R0, UR5 ;  /* 0x0000000500027c36 */ /* 0x000fe20008000000 */
[----:B------:R-:W-:-:S02]  /*21f0*/  F2FP.F16.F32.PACK_AB R58, R61, R60 ;  /* 0x0000003c3d3a723e */ /* 0x000fc400000000ff */
[----:B------:R-:W-:Y:S01]  /*2200*/  F2FP.F16.F32.PACK_AB R59, R63, R62 ;  /* 0x0000003e3f3b723e */ /* 0x000fe200000000ff */
[----:B------:R-:W-:Y:S01]  /*2210*/  VIADD R3, R3, UR5 ;  /* 0x0000000503037c36 */ /* 0x000fe20008000000 */
[----:B------:R-:W-:Y:S02]  /*2220*/  F2FP.F16.F32.PACK_AB R89, R91, R90 ;  /* 0x0000005a5b59723e */ /* 0x000fe400000000ff */
[----:B------:R-:W-:Y:S02]  /*2230*/  F2FP.F16.F32.PACK_AB R120, R121, R120 ;  /* 0x000000787978723e */ /* 0x000fe400000000ff */
[----:B------:R-:W-:Y:S02]  /*2240*/  F2FP.F16.F32.PACK_AB R32, R33, R32 ;  /* 0x000000202120723e */ /* 0x000fe400000000ff */
[----:B------:R-:W-:Y:S02]  /*2250*/  F2FP.F16.F32.PACK_AB R90, R93, R92 ;  /* 0x0000005c5d5a723e */ /* 0x000fe400000000ff */
[----:B------:R-:W-:-:S02]  /*2260*/  F2FP.F16.F32.PACK_AB R91, R95, R94 ;  /* 0x0000005e5f5b723e */ /* 0x000fc400000000ff */
[----:B------:R-:W-:Y:S02]  /*2270*/  F2FP.F16.F32.PACK_AB R121, R123, R122 ;  /* 0x0000007a7b79723e */ /* 0x000fe400000000ff */
[----:B------:R-:W-:Y:S02]  /*2280*/  F2FP.F16.F32.PACK_AB R33, R35, R34 ;  /* 0x000000222321723e */ /* 0x000fe400000000ff */
[----:B------:R-:W-:Y:S02]  /*2290*/  F2FP.F16.F32.PACK_AB R64, R65, R64 ;  /* 0x000000404140723e */ /* 0x000fe400000000ff */
[----:B------:R-:W-:Y:S01]  /*22a0*/  F2FP.F16.F32.PACK_AB R122, R125, R124 ;  /* 0x0000007c7d7a723e */ /* 0x000fe200000000ff */
[----:B------:R-:W1:Y:S02]  /*22b0*/  @!P1 SYNCS.CCTL.IV [UR5+0x14008] ;  /* 0x01400800ff0099b1 */ /* 0x000e640008000005 */
[----:B-1----:R-:W-:Y:S01]  /*22c0*/  BAR.SYNC.DEFER_BLOCKING 0x0 ;  /* 0x0000000000007b1d */ /* 0x002fe20000010000 */
[----:B------:R-:W-:-:S02]  /*22d0*/  F2FP.F16.F32.PACK_AB R123, R127, R126 ;  /* 0x0000007e7f7b723e */ /* 0x000fc400000000ff */
[----:B------:R-:W-:Y:S02]  /*22e0*/  LOP3.LUT R4, R0, 0x40, RZ, 0x3c, !PT ;  /* 0x0000004000047812 */ /* 0x000fe400078e3cff */
[----:B------:R-:W-:Y:S02]  /*22f0*/  F2FP.F16.F32.PACK_AB R34, R37, R36 ;  /* 0x000000242522723e */ /* 0x000fe400000000ff */
[----:B------:R-:W-:Y:S01]  /*2300*/  F2FP.F16.F32.PACK_AB R35, R39, R38 ;  /* 0x000000262723723e */ /* 0x000fe200000000ff */
[----:B------:R-:W-:Y:S01]  /*2310*/  VIADD R4, R4, UR5 ;  /* 0x0000000504047c36 */ /* 0x000fe20008000000 */
[----:B------:R-:W-:Y:S02]  /*2320*/  F2FP.F16.F32.PACK_AB R65, R67, R66 ;  /* 0x000000424341723e */ /* 0x000fe400000000ff */
[----:B------:R-:W-:Y:S02]  /*2330*/  F2FP.F16.F32.PACK_AB R96, R97, R96 ;  /* 0x000000606160723e */ /* 0x000fe400000000ff */
[----:B------:R-:W-:-:S02]  /*2340*/  F2FP.F16.F32.PACK_AB R66, R69, R68 ;  /* 0x000000444542723e */ /* 0x000fc400000000ff */
[----:B------:R-:W-:Y:S02]  /*2350*/  F2FP.F16.F32.PACK_AB R67, R71, R70 ;  /* 0x000000464743723e */ /* 0x000fe400000000ff */
[----:B------:R-:W-:Y:S02]  /*2360*/  F2FP.F16.F32.PACK_AB R97, R99, R98 ;  /* 0x000000626361723e */ /* 0x000fe400000000ff */
[----:B------:R-:W-:Y:S02]  /*2370*/  F2FP.F16.F32.PACK_AB R128, R129, R128 ;  /* 0x000000808180723e */ /* 0x000fe400000000ff */
[----:B------:R-:W-:Y:S02]  /*2380*/  F2FP.F16.F32.PACK_AB R40, R41, R40 ;  /* 0x000000282928723e */ /* 0x000fe400000000ff */
[----:B------:R-:W-:Y:S01]  /*2390*/  F2FP.F16.F32.PACK_AB R98, R101, R100 ;  /* 0x000000646562723e */ /* 0x000fe200000000ff */
[----:B------:R-:W1:Y:S02]  /*23a0*/  @!P1 SYNCS.CCTL.IV [UR5+0x14010] ;  /* 0x01401000ff0099b1 */ /* 0x000e640008000005 */
[----:B-1----:R-:W-:Y:S01]  /*23b0*/  BAR.SYNC.DEFER_BLOCKING 0x0 ;  /* 0x0000000000007b1d */ /* 0x002fe20000010000 */
[----:B------:R-:W-:-:S02]  /*23c0*/  F2FP.F16.F32.PACK_AB R99, R103, R102 ;  /* 0x000000666763723e */ /* 0x000fc400000000ff */
[----:B------:R-:W-:Y:S02]  /*23d0*/  F2FP.F16.F32.PACK_AB R129, R131, R130 ;  /* 0x000000828381723e */ /* 0x000fe400000000ff */
[----:B------:R-:W-:Y:S02]  /*23e0*/  F2FP.F16.F32.PACK_AB R41, R43, R42 ;  /* 0x0000002a2b29723e */ /* 0x000fe400000000ff */
[----:B------:R-:W-:Y:S02]  /*23f0*/  F2FP.F16.F32.PACK_AB R72, R73, R72 ;  /* 0x000000484948723e */ /* 0x000fe400000000ff */
[----:B------:R-:W-:Y:S02]  /*2400*/  F2FP.F16.F32.PACK_AB R130, R133, R132 ;  /* 0x000000848582723e */ /* 0x000fe400000000ff */
[----:B------:R-:W-:Y:S02]  /*2410*/  F2FP.F16.F32.PACK_AB R131, R135, R134 ;  /* 0x000000868783723e */ /* 0x000fe400000000ff */
[----:B------:R-:W-:-:S02]  /*2420*/  LOP3.LUT R0, R0, 0x60, RZ, 0x3c, !PT ;  /* 0x0000006000007812 */ /* 0x000fc400078e3cff */
[----:B------:R-:W-:Y:S02]  /*2430*/  F2FP.F16.F32.PACK_AB R42, R45, R44 ;  /* 0x0000002c2d2a723e */ /* 0x000fe400000000ff */
[----:B------:R-:W-:Y:S01]  /*2440*/  F2FP.F16.F32.PACK_AB R43, R47, R46 ;  /* 0x0000002e2f2b723e */ /* 0x000fe200000000ff */
[----:B------:R-:W-:Y:S01]  /*2450*/  VIADD R0, R0, UR5 ;  /* 0x0000000500007c36 */ /* 0x000fe20008000000 */
[----:B------:R-:W-:Y:S02]  /*2460*/  F2FP.F16.F32.PACK_AB R73, R75, R74 ;  /* 0x0000004a4b49723e */ /* 0x000fe400000000ff */
[----:B------:R-:W-:Y:S02]  /*2470*/  F2FP.F16.F32.PACK_AB R104, R105, R104 ;  /* 0x000000686968723e */ /* 0x000fe400000000ff */
[----:B------:R-:W-:Y:S01]  /*2480*/  F2FP.F16.F32.PACK_AB R74, R77, R76 ;  /* 0x0000004c4d4a723e */ /* 0x000fe200000000ff */
[----:B------:R-:W1:Y:S02]  /*2490*/  @!P1 SYNCS.CCTL.IV [UR5+0x14018] ;  /* 0x01401800ff0099b1 */ /* 0x000e640008000005 */
[----:B-1----:R-:W-:Y:S01]  /*24a0*/  STSM.16.M88.4 [R2], R24 ;  /* 0x0000001802007844 */ /* 0x002fe20000000200 */
[----:B------:R-:W-:-:S02]  /*24b0*/  F2FP.F16.F32.PACK_AB R75, R79, R78 ;  /* 0x0000004e4f4b723e */ /* 0x000fc400000000ff */
[----:B------:R-:W-:Y:S01]  /*24c0*/  F2FP.F16.F32.PACK_AB R105, R107, R106 ;  /* 0x0000006a6b69723e */ /* 0x000fe200000000ff */
[----:B------:R-:W-:Y:S01]  /*24d0*/  STSM.16.M88.4 [R2+0x2000], R56 ;  /* 0x0020003802007844 */ /* 0x000fe20000000200 */
[----:B------:R-:W-:Y:S02]  /*24e0*/  F2FP.F16.F32.PACK_AB R136, R137, R136 ;  /* 0x000000888988723e */ /* 0x000fe400000000ff */
[----:B------:R-:W-:Y:S01]  /*24f0*/  F2FP.F16.F32.PACK_AB R48, R49, R48 ;  /* 0x000000303130723e */ /* 0x000fe200000000ff */
[----:B------:R-:W-:Y:S01]  /*2500*/  STSM.16.M88.4 [R2+0x4000], R88 ;  /* 0x0040005802007844 */ /* 0x000fe20000000200 */
[----:B------:R-:W-:Y:S02]  /*2510*/  F2FP.F16.F32.PACK_AB R106, R109, R108 ;  /* 0x0000006c6d6a723e */ /* 0x000fe400000000ff */
[----:B------:R-:W-:Y:S01]  /*2520*/  F2FP.F16.F32.PACK_AB R107, R111, R110 ;  /* 0x0000006e6f6b723e */ /* 0x000fe200000000ff */
[----:B------:R-:W-:Y:S01]  /*2530*/  STSM.16.M88.4 [R2+0x6000], R120 ;  /* 0x0060007802007844 */ /* 0x000fe20000000200 */
[----:B------:R-:W-:-:S02]  /*2540*/  F2FP.F16.F32.PACK_AB R137, R139, R138 ;  /* 0x0000008a8b89723e */ /* 0x000fc400000000ff */
[----:B------:R-:W-:Y:S01]  /*2550*/  F2FP.F16.F32.PACK_AB R49, R51, R50 ;  /* 0x000000323331723e */ /* 0x000fe200000000ff */
[----:B------:R-:W-:Y:S01]  /*2560*/  STSM.16.M88.4 [R3], R32 ;  /* 0x0000002003007844 */ /* 0x000fe20000000200 */
        /* <DEDUP_REMOVED lines=8> */
[----:B------:R-:W-:Y:S01]  /*25f0*/  STSM.16.M88.4 [R3+0x6000], R128 ;  /* 0x0060008003007844 */ /* 0x000fe20000000200 */
[----:B------:R-:W-:Y:S02]  /*2600*/  F2FP.F16.F32.PACK_AB R112, R113, R112 ;  /* 0x000000707170723e */ /* 0x000fe400000000ff */
[----:B------:R-:W-:Y:S01]  /*2610*/  F2FP.F16.F32.PACK_AB R82, R85, R84 ;  /* 0x000000545552723e */ /* 0x000fe200000000ff */
[----:B------:R-:W-:Y:S01]  /*2620*/  STSM.16.M88.4 [R4], R40 ;  /* 0x0000002804007844 */ /* 0x000fe20000000200 */
        /* <DEDUP_REMOVED lines=11> */
[----:B------:R-:W-:Y:S04]  /*26e0*/  STSM.16.M88.4 [R0], R48 ;  /* 0x0000003000007844 */ /* 0x000fe80000000200 */
[----:B------:R-:W-:Y:S04]  /*26f0*/  STSM.16.M88.4 [R0+0x2000], R80 ;  /* 0x0020005000007844 */ /* 0x000fe80000000200 */
[----:B------:R-:W-:Y:S04]  /*2700*/  STSM.16.M88.4 [R0+0x4000], R112 ;  /* 0x0040007000007844 */ /* 0x000fe80000000200 */
[----:B------:R-:W-:Y:S01]  /*2710*/  STSM.16.M88.4 [R0+0x6000], R144 ;  /* 0x0060009000007844 */ /* 0x000fe20000000200 */
[----:B------:R1:W-:Y:S06]  /*2720*/  MEMBAR.ALL.CTA ;  /* 0x0000000000007992 */ /* 0x0003ec0000008000 */
[----:B-1----:R-:W1:Y:S02]  /*2730*/  FENCE.VIEW.ASYNC.S ;  /* 0x00000000000073c6 */ /* 0x002e640000000000 */
[----:B-1----:R-:W-:Y:S06]  /*2740*/  BAR.SYNC.DEFER_BLOCKING 0x0 ;  /* 0x0000000000007b1d */ /* 0x002fec0000010000 */
[----:B------:R1:W-:Y:S01]  /*2750*/  UTMASTG.2D [UR8], [UR24] ;  /* 0x00000008180073b5 */ /* 0x0003e20008008000 */
[----:B------:R0:W-:Y:S01]  /*2760*/  UTMACMDFLUSH ;  /* 0x00000000000079b7 */ /* 0x0001e20000000000 */
[----:B------:R-:W-:-:S04]  /*2770*/  DEPBAR.LE SB0, 0x0 ;  /* 0x000080000000791a */ /* 0x000fc80000000000 */
[----:B------:R-:W-:Y:S06]  /*2780*/  BAR.SYNC.DEFER_BLOCKING 0x0 ;  /* 0x0000000000007b1d */ /* 0x000fec0000010000 */
[----:B-1-3--:R-:W-:Y:S05]  /*2790*/  EXIT ;  /* 0x000000000000794d */ /* 0x00afea0003800000 */
.L_x_48:
[----:B------:R-:W1:Y:S02]  /*27a0*/  SYNCS.PHASECHK.TRANS64.TRYWAIT P0, [UR31+0x14000], R2 ;  /* 0x01400002ff0075a7 */ /* 0x000e64000800015f */
[----:B-1----:R-:W-:Y:S05]  /*27b0*/  @!P0 BRA `(.L_x_48) ;  /* 0xfffffffc00f88947 */ /* 0x002fea000383ffff */
[----:B------:R-:W-:Y:S05]  /*27c0*/  BRA `(.L_x_50) ;  /* 0xfffffff400c87947 */ /* 0x000fea000383ffff */
.L_x_51:
[----:B------:R-:W-:-:S00]  /*27d0*/  BRA `(.L_x_51) ;  /* 0xfffffffc00fc7947 */ /* 0x000fc0000383ffff */
[----:B------:R-:W-:-:S00]  /*27e0*/  NOP ;  /* 0x0000000000007918 */ /* 0x000fc00000000000 */
        /* <DEDUP_REMOVED lines=9> */
.L_x_52:


//--------------------- .nv.shared.gluon_wgmma    --------------------------
	.section	.nv.shared.gluon_wgmma,"aw",@nobits
	.sectionflags	@""
	.align	16
	.zero		1024


//--------------------- .nv.shared.reserved.0     --------------------------
	.section	.nv.shared.reserved.0,"aw",@nobits
	.weak		__nv_reservedSMEM_offset_0_alias
	.size		__nv_reservedSMEM_offset_0_alias, 0, 0
	.other		__nv_reservedSMEM_offset_0_alias,@"STO_CUDA_RESERVED_SHARED STV_DEFAULT"
__nv_reservedSMEM_offset_0_alias:
	.zero		0


//--------------------- .nv.constant0.gluon_wgmma --------------------------
	.section	.nv.constant0.gluon_wgmma,"a",@progbits
	.sectionflags	@""
	.align	4
.nv.constant0.gluon_wgmma:
	.zero		608


//--------------------- SYMBOLS --------------------------

	.type		.nv.reservedSmem.offset0,@object
	.size		.nv.reservedSmem.offset0,0x4
